//
// Generated by NVIDIA NVVM Compiler
//
// Compiler Build ID: CL-36424714
// Cuda compilation tools, release 13.0, V13.0.88
// Based on NVVM 20.0.0
//

.version 9.0
.target sm_100
.address_size 64

	// .globl	_ZN6gbkfit6gmodel8gmodel0114kernels_cuda_d14evaluate_modelEiiiiiffffffPf
.const .align 4 .b8 _ZN6gbkfit6gmodel8gmodel0114kernels_cuda_d10params_prjE[64];
.const .align 4 .b8 _ZN6gbkfit6gmodel8gmodel0114kernels_cuda_d10params_flxE[64];
.const .align 4 .b8 _ZN6gbkfit6gmodel8gmodel0114kernels_cuda_d10params_velE[64];
.const .align 4 .f32 _ZN6gbkfit6gmodel8gmodel0114kernels_cuda_d10param_vsysE;
.const .align 4 .f32 _ZN6gbkfit6gmodel8gmodel0114kernels_cuda_d10param_vsigE;
.global .align 4 .b8 __cudart_i2opi_f[24] = {65, 144, 67, 60, 153, 149, 98, 219, 192, 221, 52, 245, 209, 87, 39, 252, 41, 21, 68, 78, 110, 131, 249, 162};

.visible .entry _ZN6gbkfit6gmodel8gmodel0114kernels_cuda_d14evaluate_modelEiiiiiffffffPf(
	.param .u32 _ZN6gbkfit6gmodel8gmodel0114kernels_cuda_d14evaluate_modelEiiiiiffffffPf_param_0,
	.param .u32 _ZN6gbkfit6gmodel8gmodel0114kernels_cuda_d14evaluate_modelEiiiiiffffffPf_param_1,
	.param .u32 _ZN6gbkfit6gmodel8gmodel0114kernels_cuda_d14evaluate_modelEiiiiiffffffPf_param_2,
	.param .u32 _ZN6gbkfit6gmodel8gmodel0114kernels_cuda_d14evaluate_modelEiiiiiffffffPf_param_3,
	.param .u32 _ZN6gbkfit6gmodel8gmodel0114kernels_cuda_d14evaluate_modelEiiiiiffffffPf_param_4,
	.param .f32 _ZN6gbkfit6gmodel8gmodel0114kernels_cuda_d14evaluate_modelEiiiiiffffffPf_param_5,
	.param .f32 _ZN6gbkfit6gmodel8gmodel0114kernels_cuda_d14evaluate_modelEiiiiiffffffPf_param_6,
	.param .f32 _ZN6gbkfit6gmodel8gmodel0114kernels_cuda_d14evaluate_modelEiiiiiffffffPf_param_7,
	.param .f32 _ZN6gbkfit6gmodel8gmodel0114kernels_cuda_d14evaluate_modelEiiiiiffffffPf_param_8,
	.param .f32 _ZN6gbkfit6gmodel8gmodel0114kernels_cuda_d14evaluate_modelEiiiiiffffffPf_param_9,
	.param .f32 _ZN6gbkfit6gmodel8gmodel0114kernels_cuda_d14evaluate_modelEiiiiiffffffPf_param_10,
	.param .u64 .ptr .align 1 _ZN6gbkfit6gmodel8gmodel0114kernels_cuda_d14evaluate_modelEiiiiiffffffPf_param_11
)
{
	.local .align 4 .b8 	__local_depot0[28];
	.reg .b64 	%SP;
	.reg .b64 	%SPL;
	.reg .pred 	%p<84>;
	.reg .b32 	%r<197>;
	.reg .b32 	%f<345>;
	.reg .b64 	%rd<74>;
	.reg .b64 	%fd<9>;

	mov.u64 	%SPL, __local_depot0;
	ld.param.u32 	%r59, [_ZN6gbkfit6gmodel8gmodel0114kernels_cuda_d14evaluate_modelEiiiiiffffffPf_param_2];
	ld.param.u32 	%r60, [_ZN6gbkfit6gmodel8gmodel0114kernels_cuda_d14evaluate_modelEiiiiiffffffPf_param_3];
	ld.param.u32 	%r61, [_ZN6gbkfit6gmodel8gmodel0114kernels_cuda_d14evaluate_modelEiiiiiffffffPf_param_4];
	ld.param.f32 	%f60, [_ZN6gbkfit6gmodel8gmodel0114kernels_cuda_d14evaluate_modelEiiiiiffffffPf_param_9];
	ld.param.u64 	%rd22, [_ZN6gbkfit6gmodel8gmodel0114kernels_cuda_d14evaluate_modelEiiiiiffffffPf_param_11];
	add.u64 	%rd1, %SPL, 0;
	add.u64 	%rd2, %SPL, 0;
	add.u64 	%rd3, %SPL, 0;
	add.u64 	%rd4, %SPL, 0;
	mov.u32 	%r62, %ctaid.x;
	mov.u32 	%r1, %ntid.x;
	mov.u32 	%r63, %tid.x;
	mad.lo.s32 	%r180, %r62, %r1, %r63;
	mul.lo.s32 	%r3, %r60, %r59;
	mul.lo.s32 	%r4, %r3, %r61;
	setp.ge.u32 	%p3, %r180, %r4;
	@%p3 bra 	$L__BB0_57;
	ld.const.f32 	%f1, [_ZN6gbkfit6gmodel8gmodel0114kernels_cuda_d10params_prjE];
	ld.const.f32 	%f2, [_ZN6gbkfit6gmodel8gmodel0114kernels_cuda_d10params_prjE+4];
	ld.const.f32 	%f3, [_ZN6gbkfit6gmodel8gmodel0114kernels_cuda_d10param_vsysE];
	ld.const.f32 	%f62, [_ZN6gbkfit6gmodel8gmodel0114kernels_cuda_d10param_vsigE];
	ld.const.f32 	%f63, [_ZN6gbkfit6gmodel8gmodel0114kernels_cuda_d10params_prjE+12];
	mul.f32 	%f64, %f63, 0f3C8EFA35;
	ld.const.f32 	%f65, [_ZN6gbkfit6gmodel8gmodel0114kernels_cuda_d10params_prjE+8];
	mul.f32 	%f66, %f65, 0f3C8EFA35;
	mul.f32 	%f67, %f64, 0f3F22F983;
	cvt.rni.s32.f32 	%r64, %f67;
	cvt.rn.f32.s32 	%f68, %r64;
	fma.rn.f32 	%f69, %f68, 0fBFC90FDA, %f64;
	fma.rn.f32 	%f70, %f68, 0fB3A22168, %f69;
	fma.rn.f32 	%f71, %f68, 0fA7C234C5, %f70;
	abs.f32 	%f72, %f64;
	setp.ltu.f32 	%p4, %f72, 0f47CE4780;
	setp.eq.f32 	%p5, %f72, 0f7F800000;
	mov.b32 	%r5, %f64;
	shr.u32 	%r65, %r5, 23;
	and.b32  	%r66, %r65, 224;
	add.s32 	%r67, %r66, -128;
	shl.b32 	%r68, %r5, 8;
	or.b32  	%r6, %r68, -2147483648;
	shr.u32 	%r69, %r67, 5;
	and.b32  	%r7, %r65, 31;
	mul.wide.u32 	%rd27, %r69, 4;
	sub.s64 	%rd5, %rd4, %rd27;
	mov.f32 	%f73, 0f00000000;
	mul.rn.f32 	%f74, %f64, %f73;
	sub.s64 	%rd6, %rd3, %rd27;
	mul.f32 	%f75, %f66, 0f3F22F983;
	cvt.rni.s32.f32 	%r70, %f75;
	cvt.rn.f32.s32 	%f76, %r70;
	fma.rn.f32 	%f77, %f76, 0fBFC90FDA, %f66;
	fma.rn.f32 	%f78, %f76, 0fB3A22168, %f77;
	fma.rn.f32 	%f79, %f76, 0fA7C234C5, %f78;
	abs.f32 	%f80, %f66;
	setp.ltu.f32 	%p6, %f80, 0f47CE4780;
	setp.eq.f32 	%p7, %f80, 0f7F800000;
	mov.b32 	%r8, %f66;
	shr.u32 	%r71, %r8, 23;
	and.b32  	%r72, %r71, 224;
	add.s32 	%r73, %r72, -128;
	shl.b32 	%r74, %r8, 8;
	or.b32  	%r9, %r74, -2147483648;
	shr.u32 	%r75, %r73, 5;
	and.b32  	%r10, %r71, 31;
	mul.wide.u32 	%rd28, %r75, 4;
	sub.s64 	%rd7, %rd2, %rd28;
	mul.rn.f32 	%f81, %f66, %f73;
	sub.s64 	%rd8, %rd1, %rd28;
	ld.const.f32 	%f4, [_ZN6gbkfit6gmodel8gmodel0114kernels_cuda_d10params_flxE];
	ld.const.f32 	%f5, [_ZN6gbkfit6gmodel8gmodel0114kernels_cuda_d10params_flxE+4];
	ld.const.f32 	%f6, [_ZN6gbkfit6gmodel8gmodel0114kernels_cuda_d10params_velE];
	ld.const.f32 	%f7, [_ZN6gbkfit6gmodel8gmodel0114kernels_cuda_d10params_velE+4];
	ld.const.f32 	%f8, [_ZN6gbkfit6gmodel8gmodel0114kernels_cuda_d10params_velE+8];
	ld.const.f32 	%f9, [_ZN6gbkfit6gmodel8gmodel0114kernels_cuda_d10params_velE+12];
	mul.f32 	%f82, %f9, 0f3F000000;
	cvt.rzi.f32.f32 	%f83, %f82;
	add.f32 	%f84, %f83, %f83;
	sub.f32 	%f85, %f9, %f84;
	abs.f32 	%f10, %f85;
	cvt.rmi.f32.f32 	%f11, %f9;
	mul.f32 	%f86, %f8, 0f3F000000;
	cvt.rzi.f32.f32 	%f87, %f86;
	add.f32 	%f88, %f87, %f87;
	sub.f32 	%f89, %f8, %f88;
	abs.f32 	%f12, %f89;
	cvt.rmi.f32.f32 	%f13, %f8;
	rcp.rn.f32 	%f90, %f62;
	mul.f32 	%f14, %f90, 0f40206C99;
	add.f32 	%f91, %f62, %f62;
	mul.f32 	%f15, %f62, %f91;
	or.pred  	%p1, %p4, %p5;
	selp.b32 	%r11, %r64, 0, %p4;
	selp.f32 	%f16, %f71, %f74, %p4;
	or.pred  	%p2, %p6, %p7;
	selp.b32 	%r12, %r70, 0, %p6;
	selp.f32 	%f17, %f79, %f81, %p6;
	mov.u32 	%r76, %nctaid.x;
	mul.lo.s32 	%r13, %r76, %r1;
	cvta.to.global.u64 	%rd9, %rd22;
$L__BB0_2:
	ld.param.f32 	%f333, [_ZN6gbkfit6gmodel8gmodel0114kernels_cuda_d14evaluate_modelEiiiiiffffffPf_param_8];
	ld.param.f32 	%f331, [_ZN6gbkfit6gmodel8gmodel0114kernels_cuda_d14evaluate_modelEiiiiiffffffPf_param_6];
	ld.param.f32 	%f330, [_ZN6gbkfit6gmodel8gmodel0114kernels_cuda_d14evaluate_modelEiiiiiffffffPf_param_5];
	div.s32 	%r15, %r180, %r3;
	mul.lo.s32 	%r77, %r3, %r15;
	sub.s32 	%r78, %r180, %r77;
	div.s32 	%r79, %r78, %r59;
	mul.lo.s32 	%r80, %r79, %r59;
	sub.s32 	%r81, %r78, %r80;
	cvt.rn.f32.s32 	%f92, %r81;
	add.f32 	%f93, %f92, 0f3F000000;
	fma.rn.f32 	%f18, %f333, %f93, %f330;
	cvt.rn.f32.s32 	%f94, %r79;
	add.f32 	%f95, %f94, 0f3F000000;
	fma.rn.f32 	%f19, %f60, %f95, %f331;
	mov.u32 	%r184, %r11;
	mov.f32 	%f336, %f16;
	@%p1 bra 	$L__BB0_8;
	mov.b64 	%rd70, 0;
	mov.b32 	%r181, 0;
	mov.u64 	%rd68, __cudart_i2opi_f;
	mov.u64 	%rd69, %rd4;
$L__BB0_4:
	.pragma "nounroll";
	ld.global.nc.u32 	%r83, [%rd68];
	mad.wide.u32 	%rd31, %r83, %r6, %rd70;
	shr.u64 	%rd70, %rd31, 32;
	st.local.u32 	[%rd69], %rd31;
	add.s32 	%r181, %r181, 1;
	add.s64 	%rd69, %rd69, 4;
	add.s64 	%rd68, %rd68, 4;
	setp.ne.s32 	%p8, %r181, 6;
	@%p8 bra 	$L__BB0_4;
	setp.eq.s32 	%p9, %r7, 0;
	st.local.u32 	[%rd4+24], %rd70;
	ld.local.u32 	%r182, [%rd5+24];
	ld.local.u32 	%r183, [%rd5+20];
	@%p9 bra 	$L__BB0_7;
	shf.l.wrap.b32 	%r182, %r183, %r182, %r7;
	ld.local.u32 	%r84, [%rd5+16];
	shf.l.wrap.b32 	%r183, %r84, %r183, %r7;
$L__BB0_7:
	setp.lt.s32 	%p10, %r5, 0;
	shr.u32 	%r85, %r182, 30;
	shf.l.wrap.b32 	%r86, %r183, %r182, 2;
	shl.b32 	%r87, %r183, 2;
	shr.u32 	%r88, %r86, 31;
	add.s32 	%r89, %r88, %r85;
	neg.s32 	%r90, %r89;
	selp.b32 	%r184, %r90, %r89, %p10;
	xor.b32  	%r91, %r86, %r5;
	shr.s32 	%r92, %r86, 31;
	xor.b32  	%r93, %r92, %r86;
	xor.b32  	%r94, %r92, %r87;
	cvt.u64.u32 	%rd32, %r93;
	shl.b64 	%rd33, %rd32, 32;
	cvt.u64.u32 	%rd34, %r94;
	or.b64  	%rd35, %rd33, %rd34;
	cvt.rn.f64.s64 	%fd1, %rd35;
	mul.f64 	%fd2, %fd1, 0d3BF921FB54442D19;
	cvt.rn.f32.f64 	%f96, %fd2;
	neg.f32 	%f97, %f96;
	setp.lt.s32 	%p11, %r91, 0;
	selp.f32 	%f336, %f97, %f96, %p11;
$L__BB0_8:
	mul.rn.f32 	%f98, %f336, %f336;
	and.b32  	%r95, %r184, 1;
	setp.eq.b32 	%p12, %r95, 1;
	selp.f32 	%f99, 0f3F800000, %f336, %p12;
	fma.rn.f32 	%f100, %f98, %f99, 0f00000000;
	fma.rn.f32 	%f101, %f98, 0f37CBAC00, 0fBAB607ED;
	selp.f32 	%f102, %f101, 0fB94D4153, %p12;
	selp.f32 	%f103, 0f3D2AAABB, 0f3C0885E4, %p12;
	fma.rn.f32 	%f104, %f102, %f98, %f103;
	selp.f32 	%f105, 0fBEFFFFFF, 0fBE2AAAA8, %p12;
	fma.rn.f32 	%f106, %f104, %f98, %f105;
	fma.rn.f32 	%f107, %f106, %f100, %f99;
	and.b32  	%r96, %r184, 2;
	setp.eq.s32 	%p13, %r96, 0;
	mov.f32 	%f108, 0f00000000;
	sub.f32 	%f109, %f108, %f107;
	selp.f32 	%f22, %f107, %f109, %p13;
	mov.u32 	%r188, %r11;
	mov.f32 	%f337, %f16;
	@%p1 bra 	$L__BB0_14;
	mov.b64 	%rd71, 0;
	mov.b32 	%r185, 0;
$L__BB0_10:
	.pragma "nounroll";
	mul.wide.u32 	%rd37, %r185, 4;
	mov.u64 	%rd38, __cudart_i2opi_f;
	add.s64 	%rd39, %rd38, %rd37;
	ld.global.nc.u32 	%r98, [%rd39];
	mad.wide.u32 	%rd40, %r98, %r6, %rd71;
	shr.u64 	%rd71, %rd40, 32;
	add.s64 	%rd41, %rd3, %rd37;
	st.local.u32 	[%rd41], %rd40;
	add.s32 	%r185, %r185, 1;
	setp.ne.s32 	%p14, %r185, 6;
	@%p14 bra 	$L__BB0_10;
	setp.eq.s32 	%p15, %r7, 0;
	st.local.u32 	[%rd3+24], %rd71;
	ld.local.u32 	%r186, [%rd6+24];
	ld.local.u32 	%r187, [%rd6+20];
	@%p15 bra 	$L__BB0_13;
	shf.l.wrap.b32 	%r186, %r187, %r186, %r7;
	ld.local.u32 	%r99, [%rd6+16];
	shf.l.wrap.b32 	%r187, %r99, %r187, %r7;
$L__BB0_13:
	setp.lt.s32 	%p16, %r5, 0;
	shr.u32 	%r100, %r186, 30;
	shf.l.wrap.b32 	%r101, %r187, %r186, 2;
	shl.b32 	%r102, %r187, 2;
	shr.u32 	%r103, %r101, 31;
	add.s32 	%r104, %r103, %r100;
	neg.s32 	%r105, %r104;
	selp.b32 	%r188, %r105, %r104, %p16;
	xor.b32  	%r106, %r101, %r5;
	shr.s32 	%r107, %r101, 31;
	xor.b32  	%r108, %r107, %r101;
	xor.b32  	%r109, %r107, %r102;
	cvt.u64.u32 	%rd42, %r108;
	shl.b64 	%rd43, %rd42, 32;
	cvt.u64.u32 	%rd44, %r109;
	or.b64  	%rd45, %rd43, %rd44;
	cvt.rn.f64.s64 	%fd3, %rd45;
	mul.f64 	%fd4, %fd3, 0d3BF921FB54442D19;
	cvt.rn.f32.f64 	%f110, %fd4;
	neg.f32 	%f111, %f110;
	setp.lt.s32 	%p17, %r106, 0;
	selp.f32 	%f337, %f111, %f110, %p17;
$L__BB0_14:
	add.s32 	%r110, %r188, 1;
	mul.rn.f32 	%f112, %f337, %f337;
	and.b32  	%r111, %r188, 1;
	setp.eq.b32 	%p18, %r111, 1;
	selp.f32 	%f113, %f337, 0f3F800000, %p18;
	fma.rn.f32 	%f114, %f112, %f113, 0f00000000;
	fma.rn.f32 	%f115, %f112, 0f37CBAC00, 0fBAB607ED;
	selp.f32 	%f116, 0fB94D4153, %f115, %p18;
	selp.f32 	%f117, 0f3C0885E4, 0f3D2AAABB, %p18;
	fma.rn.f32 	%f118, %f116, %f112, %f117;
	selp.f32 	%f119, 0fBE2AAAA8, 0fBEFFFFFF, %p18;
	fma.rn.f32 	%f120, %f118, %f112, %f119;
	fma.rn.f32 	%f121, %f120, %f114, %f113;
	and.b32  	%r112, %r110, 2;
	setp.eq.s32 	%p19, %r112, 0;
	mov.f32 	%f122, 0f00000000;
	sub.f32 	%f123, %f122, %f121;
	selp.f32 	%f25, %f121, %f123, %p19;
	mov.u32 	%r192, %r12;
	mov.f32 	%f338, %f17;
	@%p2 bra 	$L__BB0_20;
	mov.b64 	%rd72, 0;
	mov.b32 	%r189, 0;
$L__BB0_16:
	.pragma "nounroll";
	mul.wide.u32 	%rd47, %r189, 4;
	mov.u64 	%rd48, __cudart_i2opi_f;
	add.s64 	%rd49, %rd48, %rd47;
	ld.global.nc.u32 	%r114, [%rd49];
	mad.wide.u32 	%rd50, %r114, %r9, %rd72;
	shr.u64 	%rd72, %rd50, 32;
	add.s64 	%rd51, %rd2, %rd47;
	st.local.u32 	[%rd51], %rd50;
	add.s32 	%r189, %r189, 1;
	setp.ne.s32 	%p20, %r189, 6;
	@%p20 bra 	$L__BB0_16;
	setp.eq.s32 	%p21, %r10, 0;
	st.local.u32 	[%rd2+24], %rd72;
	ld.local.u32 	%r190, [%rd7+24];
	ld.local.u32 	%r191, [%rd7+20];
	@%p21 bra 	$L__BB0_19;
	shf.l.wrap.b32 	%r190, %r191, %r190, %r10;
	ld.local.u32 	%r115, [%rd7+16];
	shf.l.wrap.b32 	%r191, %r115, %r191, %r10;
$L__BB0_19:
	setp.lt.s32 	%p22, %r8, 0;
	shr.u32 	%r116, %r190, 30;
	shf.l.wrap.b32 	%r117, %r191, %r190, 2;
	shl.b32 	%r118, %r191, 2;
	shr.u32 	%r119, %r117, 31;
	add.s32 	%r120, %r119, %r116;
	neg.s32 	%r121, %r120;
	selp.b32 	%r192, %r121, %r120, %p22;
	xor.b32  	%r122, %r117, %r8;
	shr.s32 	%r123, %r117, 31;
	xor.b32  	%r124, %r123, %r117;
	xor.b32  	%r125, %r123, %r118;
	cvt.u64.u32 	%rd52, %r124;
	shl.b64 	%rd53, %rd52, 32;
	cvt.u64.u32 	%rd54, %r125;
	or.b64  	%rd55, %rd53, %rd54;
	cvt.rn.f64.s64 	%fd5, %rd55;
	mul.f64 	%fd6, %fd5, 0d3BF921FB54442D19;
	cvt.rn.f32.f64 	%f124, %fd6;
	neg.f32 	%f125, %f124;
	setp.lt.s32 	%p23, %r122, 0;
	selp.f32 	%f338, %f125, %f124, %p23;
$L__BB0_20:
	mul.rn.f32 	%f126, %f338, %f338;
	and.b32  	%r126, %r192, 1;
	setp.eq.b32 	%p24, %r126, 1;
	selp.f32 	%f127, 0f3F800000, %f338, %p24;
	fma.rn.f32 	%f128, %f126, %f127, 0f00000000;
	fma.rn.f32 	%f129, %f126, 0f37CBAC00, 0fBAB607ED;
	selp.f32 	%f130, %f129, 0fB94D4153, %p24;
	selp.f32 	%f131, 0f3D2AAABB, 0f3C0885E4, %p24;
	fma.rn.f32 	%f132, %f130, %f126, %f131;
	selp.f32 	%f133, 0fBEFFFFFF, 0fBE2AAAA8, %p24;
	fma.rn.f32 	%f134, %f132, %f126, %f133;
	fma.rn.f32 	%f135, %f134, %f128, %f127;
	and.b32  	%r127, %r192, 2;
	setp.eq.s32 	%p25, %r127, 0;
	mov.f32 	%f136, 0f00000000;
	sub.f32 	%f137, %f136, %f135;
	selp.f32 	%f28, %f135, %f137, %p25;
	mov.u32 	%r196, %r12;
	mov.f32 	%f339, %f17;
	@%p2 bra 	$L__BB0_26;
	mov.b64 	%rd73, 0;
	mov.b32 	%r193, 0;
$L__BB0_22:
	.pragma "nounroll";
	mul.wide.u32 	%rd57, %r193, 4;
	mov.u64 	%rd58, __cudart_i2opi_f;
	add.s64 	%rd59, %rd58, %rd57;
	ld.global.nc.u32 	%r129, [%rd59];
	mad.wide.u32 	%rd60, %r129, %r9, %rd73;
	shr.u64 	%rd73, %rd60, 32;
	add.s64 	%rd61, %rd1, %rd57;
	st.local.u32 	[%rd61], %rd60;
	add.s32 	%r193, %r193, 1;
	setp.ne.s32 	%p26, %r193, 6;
	@%p26 bra 	$L__BB0_22;
	setp.eq.s32 	%p27, %r10, 0;
	st.local.u32 	[%rd1+24], %rd73;
	ld.local.u32 	%r194, [%rd8+24];
	ld.local.u32 	%r195, [%rd8+20];
	@%p27 bra 	$L__BB0_25;
	shf.l.wrap.b32 	%r194, %r195, %r194, %r10;
	ld.local.u32 	%r130, [%rd8+16];
	shf.l.wrap.b32 	%r195, %r130, %r195, %r10;
$L__BB0_25:
	setp.lt.s32 	%p28, %r8, 0;
	shr.u32 	%r131, %r194, 30;
	shf.l.wrap.b32 	%r132, %r195, %r194, 2;
	shl.b32 	%r133, %r195, 2;
	shr.u32 	%r134, %r132, 31;
	add.s32 	%r135, %r134, %r131;
	neg.s32 	%r136, %r135;
	selp.b32 	%r196, %r136, %r135, %p28;
	xor.b32  	%r137, %r132, %r8;
	shr.s32 	%r138, %r132, 31;
	xor.b32  	%r139, %r138, %r132;
	xor.b32  	%r140, %r138, %r133;
	cvt.u64.u32 	%rd62, %r139;
	shl.b64 	%rd63, %rd62, 32;
	cvt.u64.u32 	%rd64, %r140;
	or.b64  	%rd65, %rd63, %rd64;
	cvt.rn.f64.s64 	%fd7, %rd65;
	mul.f64 	%fd8, %fd7, 0d3BF921FB54442D19;
	cvt.rn.f32.f64 	%f138, %fd8;
	neg.f32 	%f139, %f138;
	setp.lt.s32 	%p29, %r137, 0;
	selp.f32 	%f339, %f139, %f138, %p29;
$L__BB0_26:
	ld.param.u32 	%r174, [_ZN6gbkfit6gmodel8gmodel0114kernels_cuda_d14evaluate_modelEiiiiiffffffPf_param_0];
	setp.ne.s32 	%p30, %r174, 1;
	add.s32 	%r141, %r196, 1;
	mul.rn.f32 	%f141, %f339, %f339;
	and.b32  	%r142, %r196, 1;
	setp.eq.b32 	%p31, %r142, 1;
	selp.f32 	%f142, %f339, 0f3F800000, %p31;
	fma.rn.f32 	%f143, %f141, %f142, 0f00000000;
	fma.rn.f32 	%f144, %f141, 0f37CBAC00, 0fBAB607ED;
	selp.f32 	%f145, 0fB94D4153, %f144, %p31;
	selp.f32 	%f146, 0f3C0885E4, 0f3D2AAABB, %p31;
	fma.rn.f32 	%f147, %f145, %f141, %f146;
	selp.f32 	%f148, 0fBE2AAAA8, 0fBEFFFFFF, %p31;
	fma.rn.f32 	%f149, %f147, %f141, %f148;
	fma.rn.f32 	%f150, %f149, %f143, %f142;
	and.b32  	%r143, %r141, 2;
	setp.eq.s32 	%p32, %r143, 0;
	mov.f32 	%f340, 0f00000000;
	sub.f32 	%f151, %f340, %f150;
	selp.f32 	%f152, %f150, %f151, %p32;
	sub.f32 	%f153, %f18, %f1;
	sub.f32 	%f154, %f19, %f2;
	mul.f32 	%f155, %f154, %f152;
	mul.f32 	%f156, %f153, %f28;
	sub.f32 	%f31, %f155, %f156;
	neg.f32 	%f157, %f153;
	mul.f32 	%f158, %f152, %f157;
	mul.f32 	%f159, %f154, %f28;
	sub.f32 	%f160, %f158, %f159;
	div.rn.f32 	%f161, %f160, %f25;
	mul.f32 	%f162, %f161, %f161;
	fma.rn.f32 	%f163, %f31, %f31, %f162;
	sqrt.rn.f32 	%f32, %f163;
	@%p30 bra 	$L__BB0_28;
	neg.f32 	%f164, %f32;
	div.rn.f32 	%f165, %f164, %f5;
	fma.rn.f32 	%f166, %f165, 0f3BBB989D, 0f3F000000;
	cvt.sat.f32.f32 	%f167, %f166;
	mov.f32 	%f168, 0f4B400001;
	mov.f32 	%f169, 0f437C0000;
	fma.rm.f32 	%f170, %f167, %f169, %f168;
	add.f32 	%f171, %f170, 0fCB40007F;
	neg.f32 	%f172, %f171;
	fma.rn.f32 	%f173, %f165, 0f3FB8AA3B, %f172;
	fma.rn.f32 	%f174, %f165, 0f32A57060, %f173;
	mov.b32 	%r144, %f170;
	shl.b32 	%r145, %r144, 23;
	mov.b32 	%f175, %r145;
	ex2.approx.ftz.f32 	%f176, %f174;
	mul.f32 	%f177, %f176, %f175;
	mul.f32 	%f340, %f4, %f177;
$L__BB0_28:
	setp.leu.f32 	%p33, %f32, 0f00000000;
	mov.f32 	%f344, 0f00000000;
	@%p33 bra 	$L__BB0_56;
	ld.param.u32 	%r175, [_ZN6gbkfit6gmodel8gmodel0114kernels_cuda_d14evaluate_modelEiiiiiffffffPf_param_1];
	mov.f32 	%f343, 0f00000000;
	setp.gt.s32 	%p34, %r175, 2;
	@%p34 bra 	$L__BB0_33;
	ld.param.u32 	%r178, [_ZN6gbkfit6gmodel8gmodel0114kernels_cuda_d14evaluate_modelEiiiiiffffffPf_param_1];
	setp.eq.s32 	%p37, %r178, 1;
	@%p37 bra 	$L__BB0_38;
	ld.param.u32 	%r179, [_ZN6gbkfit6gmodel8gmodel0114kernels_cuda_d14evaluate_modelEiiiiiffffffPf_param_1];
	setp.eq.s32 	%p38, %r179, 2;
	@%p38 bra 	$L__BB0_32;
	bra.uni 	$L__BB0_55;
$L__BB0_32:
	neg.f32 	%f290, %f32;
	div.rn.f32 	%f291, %f290, %f6;
	fma.rn.f32 	%f292, %f291, 0f3BBB989D, 0f3F000000;
	cvt.sat.f32.f32 	%f293, %f292;
	mov.f32 	%f294, 0f4B400001;
	mov.f32 	%f295, 0f437C0000;
	fma.rm.f32 	%f296, %f293, %f295, %f294;
	add.f32 	%f297, %f296, 0fCB40007F;
	neg.f32 	%f298, %f297;
	fma.rn.f32 	%f299, %f291, 0f3FB8AA3B, %f298;
	fma.rn.f32 	%f300, %f291, 0f32A57060, %f299;
	mov.b32 	%r170, %f296;
	shl.b32 	%r171, %r170, 23;
	mov.b32 	%f301, %r171;
	ex2.approx.ftz.f32 	%f302, %f300;
	mul.f32 	%f303, %f302, %f301;
	mov.f32 	%f304, 0f3F800000;
	sub.f32 	%f305, %f304, %f303;
	mul.f32 	%f343, %f7, %f305;
	bra.uni 	$L__BB0_55;
$L__BB0_33:
	ld.param.u32 	%r176, [_ZN6gbkfit6gmodel8gmodel0114kernels_cuda_d14evaluate_modelEiiiiiffffffPf_param_1];
	setp.eq.s32 	%p35, %r176, 3;
	@%p35 bra 	$L__BB0_40;
	ld.param.u32 	%r177, [_ZN6gbkfit6gmodel8gmodel0114kernels_cuda_d14evaluate_modelEiiiiiffffffPf_param_1];
	setp.eq.s32 	%p36, %r177, 4;
	mov.f32 	%f341, 0f3F800000;
	@%p36 bra 	$L__BB0_35;
	bra.uni 	$L__BB0_55;
$L__BB0_35:
	setp.eq.f32 	%p39, %f9, 0f00000000;
	div.rn.f32 	%f38, %f32, %f6;
	abs.f32 	%f39, %f38;
	setp.lt.f32 	%p40, %f39, 0f00800000;
	mul.f32 	%f181, %f39, 0f4B800000;
	selp.f32 	%f182, %f181, %f39, %p40;
	selp.f32 	%f183, 0fC1C00000, 0f00000000, %p40;
	mov.b32 	%r146, %f182;
	add.s32 	%r147, %r146, -1060439283;
	and.b32  	%r148, %r147, -8388608;
	sub.s32 	%r149, %r146, %r148;
	mov.b32 	%f184, %r149;
	cvt.rn.f32.s32 	%f185, %r148;
	fma.rn.f32 	%f186, %f185, 0f34000000, %f183;
	add.f32 	%f187, %f184, 0fBF800000;
	add.f32 	%f188, %f184, 0f3F800000;
	rcp.approx.ftz.f32 	%f189, %f188;
	add.f32 	%f190, %f187, %f187;
	mul.f32 	%f191, %f190, %f189;
	mul.f32 	%f192, %f191, %f191;
	sub.f32 	%f193, %f187, %f191;
	add.f32 	%f194, %f193, %f193;
	neg.f32 	%f195, %f191;
	fma.rn.f32 	%f196, %f195, %f187, %f194;
	mul.rn.f32 	%f197, %f189, %f196;
	fma.rn.f32 	%f198, %f192, 0f3A2C32E4, 0f3B52E7DB;
	fma.rn.f32 	%f199, %f198, %f192, 0f3C93BB73;
	fma.rn.f32 	%f200, %f199, %f192, 0f3DF6384F;
	mul.rn.f32 	%f201, %f200, %f192;
	fma.rn.f32 	%f202, %f191, 0f3FB8AA3B, %f186;
	sub.f32 	%f203, %f186, %f202;
	fma.rn.f32 	%f204, %f191, 0f3FB8AA3B, %f203;
	fma.rn.f32 	%f205, %f197, 0f3FB8AA3B, %f204;
	fma.rn.f32 	%f206, %f191, 0f32A55E34, %f205;
	mul.f32 	%f207, %f201, 0f40400000;
	fma.rn.f32 	%f208, %f207, %f197, %f206;
	fma.rn.f32 	%f209, %f201, %f191, %f208;
	add.rn.f32 	%f40, %f202, %f209;
	neg.f32 	%f210, %f202;
	add.rn.f32 	%f211, %f40, %f210;
	neg.f32 	%f212, %f211;
	add.rn.f32 	%f41, %f209, %f212;
	mul.rn.f32 	%f213, %f40, %f9;
	neg.f32 	%f214, %f213;
	fma.rn.f32 	%f215, %f40, %f9, %f214;
	fma.rn.f32 	%f216, %f41, %f9, %f215;
	cvt.rni.f32.f32 	%f217, %f213;
	sub.f32 	%f218, %f213, %f217;
	add.f32 	%f219, %f218, %f216;
	fma.rn.f32 	%f220, %f219, 0f391FCB8E, 0f3AAF85ED;
	fma.rn.f32 	%f221, %f220, %f219, 0f3C1D9856;
	fma.rn.f32 	%f222, %f221, %f219, 0f3D6357BB;
	fma.rn.f32 	%f223, %f222, %f219, 0f3E75FDEC;
	fma.rn.f32 	%f224, %f223, %f219, 0f3F317218;
	fma.rn.f32 	%f225, %f224, %f219, 0f3F800000;
	cvt.rzi.s32.f32 	%r150, %f217;
	setp.gt.f32 	%p41, %f217, 0f00000000;
	selp.b32 	%r151, 0, -2097152000, %p41;
	add.s32 	%r152, %r151, 2130706432;
	mov.b32 	%f226, %r152;
	mul.f32 	%f227, %f225, %f226;
	shl.b32 	%r153, %r150, 23;
	sub.s32 	%r154, %r153, %r151;
	mov.b32 	%f228, %r154;
	mul.f32 	%f229, %f227, %f228;
	abs.f32 	%f230, %f213;
	setp.gt.f32 	%p42, %f230, 0f43180000;
	setp.lt.f32 	%p43, %f213, 0f00000000;
	selp.f32 	%f231, 0f00000000, 0f7F800000, %p43;
	selp.f32 	%f42, %f231, %f229, %p42;
	setp.eq.f32 	%p44, %f38, 0f3F800000;
	or.pred  	%p45, %p44, %p39;
	@%p45 bra 	$L__BB0_46;
	abs.f32 	%f232, %f9;
	setp.num.f32 	%p46, %f232, %f232;
	setp.num.f32 	%p47, %f39, %f39;
	and.pred  	%p48, %p47, %p46;
	@%p48 bra 	$L__BB0_41;
	add.rn.f32 	%f341, %f38, %f9;
	bra.uni 	$L__BB0_46;
$L__BB0_38:
	setp.gtu.f32 	%p82, %f32, %f6;
	mov.f32 	%f343, %f7;
	@%p82 bra 	$L__BB0_55;
	mul.f32 	%f306, %f32, %f7;
	div.rn.f32 	%f343, %f306, %f6;
	bra.uni 	$L__BB0_55;
$L__BB0_40:
	div.rn.f32 	%f270, %f32, %f6;
	abs.f32 	%f271, %f270;
	setp.gt.f32 	%p80, %f271, 0f3F800000;
	rcp.approx.ftz.f32 	%f272, %f271;
	selp.f32 	%f273, %f272, %f271, %p80;
	mul.f32 	%f274, %f273, %f273;
	fma.rn.f32 	%f275, %f274, 0f3B2090AA, 0fBC6BE14F;
	fma.rn.f32 	%f276, %f275, %f274, 0f3D23397E;
	fma.rn.f32 	%f277, %f276, %f274, 0fBD948A7A;
	fma.rn.f32 	%f278, %f277, %f274, 0f3DD76B21;
	fma.rn.f32 	%f279, %f278, %f274, 0fBE111E88;
	fma.rn.f32 	%f280, %f279, %f274, 0f3E4CAF60;
	fma.rn.f32 	%f281, %f280, %f274, 0fBEAAAA27;
	mul.f32 	%f282, %f274, %f281;
	fma.rn.f32 	%f283, %f282, %f273, %f273;
	neg.f32 	%f284, %f283;
	fma.rn.f32 	%f285, 0f3F6EE581, 0f3FD774EB, %f284;
	selp.f32 	%f286, %f285, %f283, %p80;
	setp.num.f32 	%p81, %f271, %f271;
	copysign.f32 	%f287, %f270, %f286;
	selp.f32 	%f288, %f287, %f286, %p81;
	mul.f32 	%f289, %f7, 0f3F22F983;
	mul.f32 	%f343, %f289, %f288;
	bra.uni 	$L__BB0_55;
$L__BB0_41:
	setp.neu.f32 	%p49, %f38, 0f00000000;
	setp.neu.f32 	%p50, %f39, 0f7F800000;
	and.pred  	%p51, %p49, %p50;
	@%p51 bra 	$L__BB0_43;
	setp.lt.f32 	%p58, %f9, 0f00000000;
	setp.neu.f32 	%p59, %f10, 0f3F800000;
	add.f32 	%f239, %f38, %f38;
	mov.b32 	%r155, %f239;
	xor.b32  	%r156, %r155, 2139095040;
	selp.b32 	%r157, %r156, %r155, %p58;
	and.b32  	%r158, %r157, 2147483647;
	selp.b32 	%r159, %r158, %r157, %p59;
	mov.b32 	%f341, %r159;
	bra.uni 	$L__BB0_46;
$L__BB0_43:
	abs.f32 	%f235, %f9;
	setp.eq.f32 	%p52, %f235, 0f7F800000;
	setp.eq.f32 	%p53, %f38, 0fBF800000;
	and.pred  	%p54, %p53, %p52;
	@%p54 bra 	$L__BB0_46;
	setp.geu.f32 	%p55, %f38, 0f00000000;
	mov.f32 	%f341, %f42;
	@%p55 bra 	$L__BB0_46;
	setp.neu.f32 	%p56, %f9, %f11;
	setp.neu.f32 	%p57, %f10, 0f3F800000;
	neg.f32 	%f237, %f42;
	selp.f32 	%f238, %f42, %f237, %p57;
	selp.f32 	%f341, 0f7FFFFFFF, %f238, %p56;
$L__BB0_46:
	setp.eq.f32 	%p61, %f8, 0f00000000;
	mul.rn.f32 	%f241, %f40, %f8;
	neg.f32 	%f242, %f241;
	fma.rn.f32 	%f243, %f40, %f8, %f242;
	fma.rn.f32 	%f244, %f41, %f8, %f243;
	cvt.rni.f32.f32 	%f245, %f241;
	sub.f32 	%f246, %f241, %f245;
	add.f32 	%f247, %f246, %f244;
	fma.rn.f32 	%f248, %f247, 0f391FCB8E, 0f3AAF85ED;
	fma.rn.f32 	%f249, %f248, %f247, 0f3C1D9856;
	fma.rn.f32 	%f250, %f249, %f247, 0f3D6357BB;
	fma.rn.f32 	%f251, %f250, %f247, 0f3E75FDEC;
	fma.rn.f32 	%f252, %f251, %f247, 0f3F317218;
	fma.rn.f32 	%f253, %f252, %f247, 0f3F800000;
	cvt.rzi.s32.f32 	%r160, %f245;
	setp.gt.f32 	%p62, %f245, 0f00000000;
	selp.b32 	%r161, 0, -2097152000, %p62;
	add.s32 	%r162, %r161, 2130706432;
	mov.b32 	%f254, %r162;
	mul.f32 	%f255, %f253, %f254;
	shl.b32 	%r163, %r160, 23;
	sub.s32 	%r164, %r163, %r161;
	mov.b32 	%f256, %r164;
	mul.f32 	%f257, %f255, %f256;
	abs.f32 	%f258, %f241;
	setp.gt.f32 	%p63, %f258, 0f43180000;
	setp.lt.f32 	%p64, %f241, 0f00000000;
	selp.f32 	%f259, 0f00000000, 0f7F800000, %p64;
	selp.f32 	%f47, %f259, %f257, %p63;
	or.pred  	%p65, %p44, %p61;
	mov.f32 	%f342, 0f3F800000;
	@%p65 bra 	$L__BB0_54;
	abs.f32 	%f260, %f8;
	setp.num.f32 	%p66, %f260, %f260;
	setp.num.f32 	%p67, %f39, %f39;
	and.pred  	%p68, %p67, %p66;
	@%p68 bra 	$L__BB0_49;
	add.rn.f32 	%f342, %f38, %f8;
	bra.uni 	$L__BB0_54;
$L__BB0_49:
	setp.neu.f32 	%p69, %f38, 0f00000000;
	setp.neu.f32 	%p70, %f39, 0f7F800000;
	and.pred  	%p71, %p69, %p70;
	@%p71 bra 	$L__BB0_51;
	setp.lt.f32 	%p78, %f8, 0f00000000;
	setp.neu.f32 	%p79, %f12, 0f3F800000;
	add.f32 	%f267, %f38, %f38;
	mov.b32 	%r165, %f267;
	xor.b32  	%r166, %r165, 2139095040;
	selp.b32 	%r167, %r166, %r165, %p78;
	and.b32  	%r168, %r167, 2147483647;
	selp.b32 	%r169, %r168, %r167, %p79;
	mov.b32 	%f342, %r169;
	bra.uni 	$L__BB0_54;
$L__BB0_51:
	abs.f32 	%f263, %f8;
	setp.eq.f32 	%p72, %f263, 0f7F800000;
	setp.eq.f32 	%p73, %f38, 0fBF800000;
	and.pred  	%p74, %p73, %p72;
	@%p74 bra 	$L__BB0_54;
	setp.geu.f32 	%p75, %f38, 0f00000000;
	mov.f32 	%f342, %f47;
	@%p75 bra 	$L__BB0_54;
	setp.neu.f32 	%p76, %f8, %f13;
	setp.neu.f32 	%p77, %f12, 0f3F800000;
	neg.f32 	%f265, %f47;
	selp.f32 	%f266, %f47, %f265, %p77;
	selp.f32 	%f342, 0f7FFFFFFF, %f266, %p76;
$L__BB0_54:
	add.f32 	%f268, %f342, 0f3F800000;
	mul.f32 	%f269, %f7, %f341;
	div.rn.f32 	%f343, %f269, %f268;
$L__BB0_55:
	mul.f32 	%f307, %f22, %f343;
	mul.f32 	%f308, %f31, %f307;
	div.rn.f32 	%f344, %f308, %f32;
$L__BB0_56:
	ld.param.f32 	%f334, [_ZN6gbkfit6gmodel8gmodel0114kernels_cuda_d14evaluate_modelEiiiiiffffffPf_param_10];
	ld.param.f32 	%f332, [_ZN6gbkfit6gmodel8gmodel0114kernels_cuda_d14evaluate_modelEiiiiiffffffPf_param_7];
	add.f32 	%f309, %f3, %f344;
	cvt.rn.f32.s32 	%f310, %r15;
	fma.rn.f32 	%f311, %f334, %f310, %f332;
	sub.f32 	%f312, %f311, %f309;
	neg.f32 	%f313, %f312;
	mul.f32 	%f314, %f312, %f313;
	div.rn.f32 	%f315, %f314, %f15;
	fma.rn.f32 	%f316, %f315, 0f3BBB989D, 0f3F000000;
	cvt.sat.f32.f32 	%f317, %f316;
	mov.f32 	%f318, 0f4B400001;
	mov.f32 	%f319, 0f437C0000;
	fma.rm.f32 	%f320, %f317, %f319, %f318;
	add.f32 	%f321, %f320, 0fCB40007F;
	neg.f32 	%f322, %f321;
	fma.rn.f32 	%f323, %f315, 0f3FB8AA3B, %f322;
	fma.rn.f32 	%f324, %f315, 0f32A57060, %f323;
	mov.b32 	%r172, %f320;
	shl.b32 	%r173, %r172, 23;
	mov.b32 	%f325, %r173;
	ex2.approx.ftz.f32 	%f326, %f324;
	mul.f32 	%f327, %f326, %f325;
	mul.f32 	%f328, %f14, %f327;
	mul.f32 	%f329, %f340, %f328;
	mul.wide.s32 	%rd66, %r180, 4;
	add.s64 	%rd67, %rd9, %rd66;
	st.global.f32 	[%rd67], %f329;
	add.s32 	%r180, %r180, %r13;
	setp.lt.u32 	%p83, %r180, %r4;
	@%p83 bra 	$L__BB0_2;
$L__BB0_57:
	ret;

}


// ===== COMPILED SASS (sm_100) =====

	.target	sm_100

	.elftype	@"ET_EXEC"


//--------------------- .note.nv.tkinfo           --------------------------
	.section	.note.nv.tkinfo,"",@"SHT_NOTE"
	.sectionflags	@"SHF_NOTE_NV_TKINFO"
	.tkinfo
        /*0018*/ 	.word	0x00000002
        /*0030*/ 	.string	""
        /*0030*/ 	.string	"ptxas"
        /*0030*/ 	.string	"Cuda compilation tools, release 13.0, V13.0.88"
        /*0030*/ 	.string	"Build cuda_13.0.r13.0/compiler.36424714_0"
        /*0030*/ 	.string	"-arch sm_100 -m 64 "



//--------------------- .note.nv.cuinfo           --------------------------
	.section	.note.nv.cuinfo,"",@"SHT_NOTE"
	.sectionflags	@"SHF_NOTE_NV_CUINFO"
        /*0018*/ 	.short	0x0002
        /*001a*/ 	.short	0x0064
        /*001c*/ 	.short	0x0082
	.zero		2


//--------------------- .nv.info                  --------------------------
	.section	.nv.info,"",@"SHT_CUDA_INFO"
	.align	4


	//----- nvinfo : EIATTR_REGCOUNT
	.align		4
        /*0000*/ 	.byte	0x04, 0x2f
        /*0002*/ 	.short	(.L_7 - .L_6)
	.align		4
.L_6:
        /*0004*/ 	.word	index@(_ZN6gbkfit6gmodel8gmodel0114kernels_cuda_d14evaluate_modelEiiiiiffffffPf)
        /*0008*/ 	.word	0x0000002c


	//----- nvinfo : EIATTR_FRAME_SIZE
	.align		4
.L_7:
        /*000c*/ 	.byte	0x04, 0x11
        /*000e*/ 	.short	(.L_9 - .L_8)
	.align		4
.L_8:
        /*0010*/ 	.word	index@($__internal_2_$__cuda_sm3x_div_rn_noftz_f32_slowpath)
        /*0014*/ 	.word	0x00000000


	//----- nvinfo : EIATTR_FRAME_SIZE
	.align		4
.L_9:
        /*0018*/ 	.byte	0x04, 0x11
        /*001a*/ 	.short	(.L_11 - .L_10)
	.align		4
.L_10:
        /*001c*/ 	.word	index@($__internal_1_$__cuda_sm20_sqrt_rn_f32_slowpath)
        /*0020*/ 	.word	0x00000000


	//----- nvinfo : EIATTR_FRAME_SIZE
	.align		4
.L_11:
        /*0024*/ 	.byte	0x04, 0x11
        /*0026*/ 	.short	(.L_13 - .L_12)
	.align		4
.L_12:
        /*0028*/ 	.word	index@($__internal_0_$__cuda_sm20_rcp_rn_f32_slowpath)
        /*002c*/ 	.word	0x00000000


	//----- nvinfo : EIATTR_FRAME_SIZE
	.align		4
.L_13:
        /*0030*/ 	.byte	0x04, 0x11
        /*0032*/ 	.short	(.L_15 - .L_14)
	.align		4
.L_14:
        /*0034*/ 	.word	index@(_ZN6gbkfit6gmodel8gmodel0114kernels_cuda_d14evaluate_modelEiiiiiffffffPf)
        /*0038*/ 	.word	0x00000000


	//----- nvinfo : EIATTR_MIN_STACK_SIZE
	.align		4
.L_15:
        /*003c*/ 	.byte	0x04, 0x12
        /*003e*/ 	.short	(.L_17 - .L_16)
	.align		4
.L_16:
        /*0040*/ 	.word	index@(_ZN6gbkfit6gmodel8gmodel0114kernels_cuda_d14evaluate_modelEiiiiiffffffPf)
        /*0044*/ 	.word	0x00000000
.L_17:


//--------------------- .nv.compat                --------------------------
	.section	.nv.compat,"",@"SHT_CUDA_COMPAT_INFO"
	.align	4
        /*0000*/ 	.byte	0x02, 0x09, 0x00, 0x00, 0x02, 0x02, 0x01, 0x00, 0x02, 0x05, 0x05, 0x00, 0x03, 0x07, 0x01, 0x01
        /*0010*/ 	.byte	0x02, 0x03, 0x00, 0x00, 0x02, 0x06, 0x01, 0x00, 0x04, 0x0b, 0x08, 0x00, 0x01, 0x00, 0x00, 0x00
        /*0020*/ 	.byte	0x00, 0x00, 0x00, 0x00


//--------------------- .nv.info._ZN6gbkfit6gmodel8gmodel0114kernels_cuda_d14evaluate_modelEiiiiiffffffPf --------------------------
	.section	.nv.info._ZN6gbkfit6gmodel8gmodel0114kernels_cuda_d14evaluate_modelEiiiiiffffffPf,"",@"SHT_CUDA_INFO"
	.sectionflags	@""
	.align	4


	//----- nvinfo : EIATTR_CUDA_API_VERSION
	.align		4
        /*0000*/ 	.byte	0x04, 0x37
        /*0002*/ 	.short	(.L_19 - .L_18)
.L_18:
        /*0004*/ 	.word	0x00000082


	//----- nvinfo : EIATTR_KPARAM_INFO
	.align		4
.L_19:
        /*0008*/ 	.byte	0x04, 0x17
        /*000a*/ 	.short	(.L_21 - .L_20)
.L_20:
        /*000c*/ 	.word	0x00000000
        /*0010*/ 	.short	0x000b
        /*0012*/ 	.short	0x0030
        /*0014*/ 	.byte	0x00, 0xf5, 0x21, 0x00


	//----- nvinfo : EIATTR_KPARAM_INFO
	.align		4
.L_21:
        /*0018*/ 	.byte	0x04, 0x17
        /*001a*/ 	.short	(.L_23 - .L_22)
.L_22:
        /*001c*/ 	.word	0x00000000
        /*0020*/ 	.short	0x000a
        /*0022*/ 	.short	0x0028
        /*0024*/ 	.byte	0x00, 0xf0, 0x11, 0x00


	//----- nvinfo : EIATTR_KPARAM_INFO
	.align		4
.L_23:
        /*0028*/ 	.byte	0x04, 0x17
        /*002a*/ 	.short	(.L_25 - .L_24)
.L_24:
        /*002c*/ 	.word	0x00000000
        /*0030*/ 	.short	0x0009
        /*0032*/ 	.short	0x0024
        /*0034*/ 	.byte	0x00, 0xf0, 0x11, 0x00


	//----- nvinfo : EIATTR_KPARAM_INFO
	.align		4
.L_25:
        /*0038*/ 	.byte	0x04, 0x17
        /*003a*/ 	.short	(.L_27 - .L_26)
.L_26:
        /*003c*/ 	.word	0x00000000
        /*0040*/ 	.short	0x0008
        /*0042*/ 	.short	0x0020
        /*0044*/ 	.byte	0x00, 0xf0, 0x11, 0x00


	//----- nvinfo : EIATTR_KPARAM_INFO
	.align		4
.L_27:
        /*0048*/ 	.byte	0x04, 0x17
        /*004a*/ 	.short	(.L_29 - .L_28)
.L_28:
        /*004c*/ 	.word	0x00000000
        /*0050*/ 	.short	0x0007
        /*0052*/ 	.short	0x001c
        /*0054*/ 	.byte	0x00, 0xf0, 0x11, 0x00


	//----- nvinfo : EIATTR_KPARAM_INFO
	.align		4
.L_29:
        /*0058*/ 	.byte	0x04, 0x17
        /*005a*/ 	.short	(.L_31 - .L_30)
.L_30:
        /*005c*/ 	.word	0x00000000
        /*0060*/ 	.short	0x0006
        /*0062*/ 	.short	0x0018
        /*0064*/ 	.byte	0x00, 0xf0, 0x11, 0x00


	//----- nvinfo : EIATTR_KPARAM_INFO
	.align		4
.L_31:
        /*0068*/ 	.byte	0x04, 0x17
        /*006a*/ 	.short	(.L_33 - .L_32)
.L_32:
        /*006c*/ 	.word	0x00000000
        /*0070*/ 	.short	0x0005
        /*0072*/ 	.short	0x0014
        /*0074*/ 	.byte	0x00, 0xf0, 0x11, 0x00


	//----- nvinfo : EIATTR_KPARAM_INFO
	.align		4
.L_33:
        /*0078*/ 	.byte	0x04, 0x17
        /*007a*/ 	.short	(.L_35 - .L_34)
.L_34:
        /*007c*/ 	.word	0x00000000
        /*0080*/ 	.short	0x0004
        /*0082*/ 	.short	0x0010
        /*0084*/ 	.byte	0x00, 0xf0, 0x11, 0x00


	//----- nvinfo : EIATTR_KPARAM_INFO
	.align		4
.L_35:
        /*0088*/ 	.byte	0x04, 0x17
        /*008a*/ 	.short	(.L_37 - .L_36)
.L_36:
        /*008c*/ 	.word	0x00000000
        /*0090*/ 	.short	0x0003
        /*0092*/ 	.short	0x000c
        /*0094*/ 	.byte	0x00, 0xf0, 0x11, 0x00


	//----- nvinfo : EIATTR_KPARAM_INFO
	.align		4
.L_37:
        /*0098*/ 	.byte	0x04, 0x17
        /*009a*/ 	.short	(.L_39 - .L_38)
.L_38:
        /*009c*/ 	.word	0x00000000
        /*00a0*/ 	.short	0x0002
        /*00a2*/ 	.short	0x0008
        /*00a4*/ 	.byte	0x00, 0xf0, 0x11, 0x00


	//----- nvinfo : EIATTR_KPARAM_INFO
	.align		4
.L_39:
        /*00a8*/ 	.byte	0x04, 0x17
        /*00aa*/ 	.short	(.L_41 - .L_40)
.L_40:
        /*00ac*/ 	.word	0x00000000
        /*00b0*/ 	.short	0x0001
        /*00b2*/ 	.short	0x0004
        /*00b4*/ 	.byte	0x00, 0xf0, 0x11, 0x00


	//----- nvinfo : EIATTR_KPARAM_INFO
	.align		4
.L_41:
        /*00b8*/ 	.byte	0x04, 0x17
        /*00ba*/ 	.short	(.L_43 - .L_42)
.L_42:
        /*00bc*/ 	.word	0x00000000
        /*00c0*/ 	.short	0x0000
        /*00c2*/ 	.short	0x0000
        /*00c4*/ 	.byte	0x00, 0xf0, 0x11, 0x00


	//----- nvinfo : EIATTR_SPARSE_MMA_MASK
	.align		4
.L_43:
        /*00c8*/ 	.byte	0x03, 0x50
        /*00ca*/ 	.short	0x0000


	//----- nvinfo : EIATTR_MAXREG_COUNT
	.align		4
        /*00cc*/ 	.byte	0x03, 0x1b
        /*00ce*/ 	.short	0x00ff


	//----- nvinfo : EIATTR_MERCURY_ISA_VERSION
	.align		4
        /*00d0*/ 	.byte	0x03, 0x5f
        /*00d2*/ 	.short	0x0101


	//----- nvinfo : EIATTR_VRC_CTA_INIT_COUNT
	.align		4
        /*00d4*/ 	.byte	0x02, 0x4a
	.zero		1
	.zero		1


	//----- nvinfo : EIATTR_EXIT_INSTR_OFFSETS
	.align		4
        /*00d8*/ 	.byte	0x04, 0x1c
        /*00da*/ 	.short	(.L_45 - .L_44)


	//   ....[0]....
.L_44:
        /*00dc*/ 	.word	0x000000b0


	//   ....[1]....
        /*00e0*/ 	.word	0x00003b10


	//----- nvinfo : EIATTR_CRS_STACK_SIZE
	.align		4
.L_45:
        /*00e4*/ 	.byte	0x04, 0x1e
        /*00e6*/ 	.short	(.L_47 - .L_46)
.L_46:
        /*00e8*/ 	.word	0x00000000


	//----- nvinfo : EIATTR_CBANK_PARAM_SIZE
	.align		4
.L_47:
        /*00ec*/ 	.byte	0x03, 0x19
        /*00ee*/ 	.short	0x0038


	//----- nvinfo : EIATTR_PARAM_CBANK
	.align		4
        /*00f0*/ 	.byte	0x04, 0x0a
        /*00f2*/ 	.short	(.L_49 - .L_48)
	.align		4
.L_48:
        /*00f4*/ 	.word	index@(.nv.constant0._ZN6gbkfit6gmodel8gmodel0114kernels_cuda_d14evaluate_modelEiiiiiffffffPf)
        /*00f8*/ 	.short	0x0380
        /*00fa*/ 	.short	0x0038


	//----- nvinfo : EIATTR_SW_WAR
	.align		4
.L_49:
        /*00fc*/ 	.byte	0x04, 0x36
        /*00fe*/ 	.short	(.L_51 - .L_50)
.L_50:
        /*0100*/ 	.word	0x00000008
.L_51:


//--------------------- .nv.callgraph             --------------------------
	.section	.nv.callgraph,"",@"SHT_CUDA_CALLGRAPH"
	.align	4
	.sectionentsize	8
	.align		4
        /*0000*/ 	.word	0x00000000
	.align		4
        /*0004*/ 	.word	0xffffffff
	.align		4
        /*0008*/ 	.word	0x00000000
	.align		4
        /*000c*/ 	.word	0xfffffffe
	.align		4
        /*0010*/ 	.word	0x00000000
	.align		4
        /*0014*/ 	.word	0xfffffffd
	.align		4
        /*0018*/ 	.word	0x00000000
	.align		4
        /*001c*/ 	.word	0xfffffffc


//--------------------- .nv.constant3             --------------------------
	.section	.nv.constant3,"a",@progbits
	.align	4
.nv.constant3:
	.type		_ZN6gbkfit6gmodel8gmodel0114kernels_cuda_d10params_prjE,@object
	.size		_ZN6gbkfit6gmodel8gmodel0114kernels_cuda_d10params_prjE,(_ZN6gbkfit6gmodel8gmodel0114kernels_cuda_d10params_flxE - _ZN6gbkfit6gmodel8gmodel0114kernels_cuda_d10params_prjE)
_ZN6gbkfit6gmodel8gmodel0114kernels_cuda_d10params_prjE:
	.zero		64
	.type		_ZN6gbkfit6gmodel8gmodel0114kernels_cuda_d10params_flxE,@object
	.size		_ZN6gbkfit6gmodel8gmodel0114kernels_cuda_d10params_flxE,(_ZN6gbkfit6gmodel8gmodel0114kernels_cuda_d10params_velE - _ZN6gbkfit6gmodel8gmodel0114kernels_cuda_d10params_flxE)
_ZN6gbkfit6gmodel8gmodel0114kernels_cuda_d10params_flxE:
	.zero		64
	.type		_ZN6gbkfit6gmodel8gmodel0114kernels_cuda_d10params_velE,@object
	.size		_ZN6gbkfit6gmodel8gmodel0114kernels_cuda_d10params_velE,(_ZN6gbkfit6gmodel8gmodel0114kernels_cuda_d10param_vsysE - _ZN6gbkfit6gmodel8gmodel0114kernels_cuda_d10params_velE)
_ZN6gbkfit6gmodel8gmodel0114kernels_cuda_d10params_velE:
	.zero		64
	.type		_ZN6gbkfit6gmodel8gmodel0114kernels_cuda_d10param_vsysE,@object
	.size		_ZN6gbkfit6gmodel8gmodel0114kernels_cuda_d10param_vsysE,(_ZN6gbkfit6gmodel8gmodel0114kernels_cuda_d10param_vsigE - _ZN6gbkfit6gmodel8gmodel0114kernels_cuda_d10param_vsysE)
_ZN6gbkfit6gmodel8gmodel0114kernels_cuda_d10param_vsysE:
	.zero		4
	.type		_ZN6gbkfit6gmodel8gmodel0114kernels_cuda_d10param_vsigE,@object
	.size		_ZN6gbkfit6gmodel8gmodel0114kernels_cuda_d10param_vsigE,(.L_4 - _ZN6gbkfit6gmodel8gmodel0114kernels_cuda_d10param_vsigE)
_ZN6gbkfit6gmodel8gmodel0114kernels_cuda_d10param_vsigE:
	.zero		4
.L_4:


//--------------------- .nv.constant4             --------------------------
	.section	.nv.constant4,"a",@progbits
	.align	8
	.align		8
.nv.constant4:
        /*0000*/ 	.dword	__cudart_i2opi_f


//--------------------- .text._ZN6gbkfit6gmodel8gmodel0114kernels_cuda_d14evaluate_modelEiiiiiffffffPf --------------------------
	.section	.text._ZN6gbkfit6gmodel8gmodel0114kernels_cuda_d14evaluate_modelEiiiiiffffffPf,"ax",@progbits
	.align	128
        .global         _ZN6gbkfit6gmodel8gmodel0114kernels_cuda_d14evaluate_modelEiiiiiffffffPf
        .type           _ZN6gbkfit6gmodel8gmodel0114kernels_cuda_d14evaluate_modelEiiiiiffffffPf,@function
        .size           _ZN6gbkfit6gmodel8gmodel0114kernels_cuda_d14evaluate_modelEiiiiiffffffPf,(.L_x_66 - _ZN6gbkfit6gmodel8gmodel0114kernels_cuda_d14evaluate_modelEiiiiiffffffPf)
        .other          _ZN6gbkfit6gmodel8gmodel0114kernels_cuda_d14evaluate_modelEiiiiiffffffPf,@"STO_CUDA_ENTRY STV_DEFAULT"
_ZN6gbkfit6gmodel8gmodel0114kernels_cuda_d14evaluate_modelEiiiiiffffffPf:
.text._ZN6gbkfit6gmodel8gmodel0114kernels_cuda_d14evaluate_modelEiiiiiffffffPf:
[----:B------:R-:W-:Y:S01]  /*0000*/  LDC R1, c[0x0][0x37c] ;  /* 0x0000df00ff017b82 */ /* 0x000fe20000000800 */
[----:B------:R-:W0:Y:S01]  /*0010*/  S2R R0, SR_TID.X ;  /* 0x0000000000007919 */ /* 0x000e220000002100 */
[----:B------:R-:W1:Y:S06]  /*0020*/  LDCU UR8, c[0x0][0x360] ;  /* 0x00006c00ff0877ac */ /* 0x000e6c0008000800 */
[----:B------:R-:W0:Y:S01]  /*0030*/  S2UR UR7, SR_CTAID.X ;  /* 0x00000000000779c3 */ /* 0x000e220000002500 */
[----:B------:R-:W2:Y:S01]  /*0040*/  LDCU.64 UR4, c[0x0][0x388] ;  /* 0x00007100ff0477ac */ /* 0x000ea20008000a00 */
[----:B------:R-:W3:Y:S06]  /*0050*/  LDCU UR6, c[0x0][0x390] ;  /* 0x00007200ff0677ac */ /* 0x000eec0008000800 */
[----:B------:R-:W0:Y:S01]  /*0060*/  LDC R3, c[0x0][0x360] ;  /* 0x0000d800ff037b82 */ /* 0x000e220000000800 */
[----:B--2---:R-:W-:-:S04]  /*0070*/  UIMAD UR4, UR5, UR4, URZ ;  /* 0x00000004050472a4 */ /* 0x004fc8000f8e02ff */
[----:B---3--:R-:W-:Y:S01]  /*0080*/  UIMAD UR5, UR4, UR6, URZ ;  /* 0x00000006040572a4 */ /* 0x008fe2000f8e02ff */
[----:B0-----:R-:W-:-:S05]  /*0090*/  IMAD R0, R3, UR7, R0 ;  /* 0x0000000703007c24 */ /* 0x001fca000f8e0200 */
[----:B------:R-:W-:-:S13]  /*00a0*/  ISETP.GE.U32.AND P0, PT, R0, UR5, PT ;  /* 0x0000000500007c0c */ /* 0x000fda000bf06070 */
[----:B-1----:R-:W-:Y:S05]  /*00b0*/  @P0 EXIT ;  /* 0x000000000000094d */ /* 0x002fea0003800000 */
[----:B------:R-:W0:Y:S08]  /*00c0*/  LDC.64 R4, c[0x3][0x8] ;  /* 0x00c00200ff047b82 */ /* 0x000e300000000a00 */
[----:B------:R-:W1:Y:S01]  /*00d0*/  LDC R13, c[0x3][0xc4] ;  /* 0x00c03100ff0d7b82 */ /* 0x000e620000000800 */
[----:B0-----:R-:W-:Y:S01]  /*00e0*/  FMUL R5, R5, 0.017453292384743690491 ;  /* 0x3c8efa3505057820 */ /* 0x001fe20000400000 */
[----:B------:R-:W-:-:S03]  /*00f0*/  FMUL R6, R4, 0.017453292384743690491 ;  /* 0x3c8efa3504067820 */ /* 0x000fc60000400000 */
[C---:B------:R-:W-:Y:S01]  /*0100*/  FMUL R2, R5.reuse, 0.63661974668502807617 ;  /* 0x3f22f98305027820 */ /* 0x040fe20000400000 */
[C---:B------:R-:W-:Y:S01]  /*0110*/  FMUL R8, R6.reuse, 0.63661974668502807617 ;  /* 0x3f22f98306087820 */ /* 0x040fe20000400000 */
[----:B------:R-:W-:Y:S01]  /*0120*/  FSETP.GE.AND P1, PT, |R5|, 105615, PT ;  /* 0x47ce47800500780b */ /* 0x000fe20003f26200 */
[----:B-1----:R-:W-:Y:S01]  /*0130*/  VIADD R10, R13, 0x1800000 ;  /* 0x018000000d0a7836 */ /* 0x002fe20000000000 */
[----:B------:R-:W-:Y:S02]  /*0140*/  FSETP.GE.AND P2, PT, |R6|, 105615, PT ;  /* 0x47ce47800600780b */ /* 0x000fe40003f46200 */
[----:B------:R-:W0:Y:S02]  /*0150*/  F2I.NTZ R2, R2 ;  /* 0x0000000200027305 */ /* 0x000e240000203100 */
[----:B------:R-:W-:-:S04]  /*0160*/  LOP3.LUT R10, R10, 0x7f800000, RZ, 0xc0, !PT ;  /* 0x7f8000000a0a7812 */ /* 0x000fc800078ec0ff */
[----:B------:R-:W-:Y:S02]  /*0170*/  ISETP.GT.U32.AND P0, PT, R10, 0x1ffffff, PT ;  /* 0x01ffffff0a00780c */ /* 0x000fe40003f04070 */
[----:B------:R-:W1:Y:S01]  /*0180*/  F2I.NTZ R8, R8 ;  /* 0x0000000800087305 */ /* 0x000e620000203100 */
[----:B------:R-:W-:Y:S01]  /*0190*/  VOTEU.ANY UP0, P1 ;  /* 0x0000000000ff7886 */ /* 0x000fe20000800100 */
[----:B------:R-:W-:Y:S01]  /*01a0*/  FMUL R10, RZ, R5 ;  /* 0x00000005ff0a7220 */ /* 0x000fe20000400000 */
[----:B------:R-:W-:Y:S01]  /*01b0*/  VOTEU.ANY UP1, P2 ;  /* 0x0000000000ff7886 */ /* 0x000fe20001020100 */
[----:B0-----:R-:W-:Y:S02]  /*01c0*/  R2UR UR6, R2 ;  /* 0x00000000020672ca */ /* 0x001fe400000e0000 */
[----:B------:R-:W-:-:S04]  /*01d0*/  SHF.R.U32.HI R2, RZ, 0x17, R5 ;  /* 0x00000017ff027819 */ /* 0x000fc80000011605 */
[----:B------:R-:W-:Y:S02]  /*01e0*/  LOP3.LUT R2, R2, 0xe0, RZ, 0xc0, !PT ;  /* 0x000000e002027812 */ /* 0x000fe400078ec0ff */
[----:B-1----:R-:W-:-:S03]  /*01f0*/  R2UR UR7, R8 ;  /* 0x00000000080772ca */ /* 0x002fc600000e0000 */
[----:B------:R-:W-:Y:S02]  /*0200*/  VIADD R2, R2, 0xffffff80 ;  /* 0xffffff8002027836 */ /* 0x000fe40000000000 */
[----:B------:R-:W-:-:S03]  /*0210*/  I2FP.F32.S32 R4, UR6 ;  /* 0x0000000600047c45 */ /* 0x000fc60008201400 */
[----:B------:R-:W-:Y:S02]  /*0220*/  SHF.R.U32.HI R2, RZ, 0x5, R2 ;  /* 0x00000005ff027819 */ /* 0x000fe40000011602 */
[----:B------:R-:W-:-:S03]  /*0230*/  FFMA R3, R4, -1.5707962512969970703, R5 ;  /* 0xbfc90fda04037823 */ /* 0x000fc60000000005 */
[----:B------:R-:W-:Y:S01]  /*0240*/  I2FP.F32.S32 R9, UR7 ;  /* 0x0000000700097c45 */ /* 0x000fe20008201400 */
[----:B------:R-:W-:Y:S01]  /*0250*/  FFMA R3, R4, -7.5497894158615963534e-08, R3 ;  /* 0xb3a2216804037823 */ /* 0x000fe20000000003 */
[----:B------:R-:W-:-:S03]  /*0260*/  IMAD.U32 R2, R2, -0x4, RZ ;  /* 0xfffffffc02027824 */ /* 0x000fc600078e00ff */
[----:B------:R-:W-:Y:S01]  /*0270*/  FFMA R7, R4, -5.3903029534742383927e-15, R3 ;  /* 0xa7c234c504077823 */ /* 0x000fe20000000003 */
[--C-:B------:R-:W-:Y:S01]  /*0280*/  SHF.R.U32.HI R3, RZ, 0x17, R6.reuse ;  /* 0x00000017ff037819 */ /* 0x100fe20000011606 */
[----:B------:R-:W-:-:S03]  /*0290*/  FFMA R4, R9, -1.5707962512969970703, R6 ;  /* 0xbfc90fda09047823 */ /* 0x000fc60000000006 */
[----:B------:R-:W-:Y:S01]  /*02a0*/  LOP3.LUT R3, R3, 0xe0, RZ, 0xc0, !PT ;  /* 0x000000e003037812 */ /* 0x000fe200078ec0ff */
[----:B------:R-:W-:-:S03]  /*02b0*/  FFMA R4, R9, -7.5497894158615963534e-08, R4 ;  /* 0xb3a2216809047823 */ /* 0x000fc60000000004 */
[----:B------:R-:W-:Y:S01]  /*02c0*/  IADD3 R3, PT, PT, R3, -0x80, RZ ;  /* 0xffffff8003037810 */ /* 0x000fe20007ffe0ff */
[----:B------:R-:W-:Y:S01]  /*02d0*/  FFMA R8, R9, -5.3903029534742383927e-15, R4 ;  /* 0xa7c234c509087823 */ /* 0x000fe20000000004 */
[----:B------:R-:W-:Y:S02]  /*02e0*/  FMUL R9, RZ, R6 ;  /* 0x00000006ff097220 */ /* 0x000fe40000400000 */
[----:B------:R-:W-:-:S05]  /*02f0*/  SHF.R.U32.HI R3, RZ, 0x5, R3 ;  /* 0x00000005ff037819 */ /* 0x000fca0000011603 */
[----:B------:R-:W-:Y:S01]  /*0300*/  IMAD.U32 R3, R3, -0x4, RZ ;  /* 0xfffffffc03037824 */ /* 0x000fe200078e00ff */
[----:B------:R-:W-:Y:S06]  /*0310*/  @P0 BRA `(.L_x_0) ;  /* 0x0000000000100947 */ /* 0x000fec0003800000 */
[----:B------:R-:W-:-:S07]  /*0320*/  MOV R17, 0x340 ;  /* 0x0000034000117802 */ /* 0x000fce0000000f00 */
[----:B------:R-:W-:Y:S05]  /*0330*/  CALL.REL.NOINC `($__internal_0_$__cuda_sm20_rcp_rn_f32_slowpath) ;  /* 0x0000003400f87944 */ /* 0x000fea0003c00000 */
[----:B------:R-:W-:Y:S01]  /*0340*/  MOV R16, R11 ;  /* 0x0000000b00107202 */ /* 0x000fe20000000f00 */
[----:B------:R-:W-:Y:S06]  /*0350*/  BRA `(.L_x_1) ;  /* 0x0000000000107947 */ /* 0x000fec0003800000 */
.L_x_0:
[----:B------:R-:W0:Y:S02]  /*0360*/  MUFU.RCP R16, R13 ;  /* 0x0000000d00107308 */ /* 0x000e240000001000 */
[----:B0-----:R-:W-:-:S04]  /*0370*/  FFMA R4, R16, R13, -1 ;  /* 0xbf80000010047423 */ /* 0x001fc8000000000d */
[----:B------:R-:W-:-:S04]  /*0380*/  FADD.FTZ R11, -R4, -RZ ;  /* 0x800000ff040b7221 */ /* 0x000fc80000010100 */
[----:B------:R-:W-:-:S07]  /*0390*/  FFMA R16, R16, R11, R16 ;  /* 0x0000000b10107223 */ /* 0x000fce0000000010 */
.L_x_1:
[----:B------:R-:W0:Y:S01]  /*03a0*/  LDC.64 R14, c[0x3][0x88] ;  /* 0x00c02200ff0e7b82 */ /* 0x000e220000000a00 */
[----:B------:R-:W-:Y:S01]  /*03b0*/  PLOP3.LUT P0, PT, PT, PT, UP0, 0x80, 0x8 ;  /* 0x000000000008781c */ /* 0x000fe20003f0f008 */
[----:B------:R-:W1:Y:S01]  /*03c0*/  LDCU UR9, c[0x0][0x370] ;  /* 0x00006e00ff0977ac */ /* 0x000e620008000800 */
[----:B------:R-:W-:Y:S02]  /*03d0*/  PLOP3.LUT P1, PT, PT, PT, UP1, 0x80, 0x8 ;  /* 0x000000000008781c */ /* 0x000fe40003f2f018 */
[----:B------:R-:W-:Y:S01]  /*03e0*/  FSETP.EQ.OR P2, PT, |R5|, +INF , !P0 ;  /* 0x7f8000000500780b */ /* 0x000fe20004742600 */
[----:B------:R-:W-:Y:S01]  /*03f0*/  USEL UR6, UR6, URZ, !UP0 ;  /* 0x000000ff06067287 */ /* 0x000fe2000c000000 */
[----:B------:R-:W-:Y:S01]  /*0400*/  FSEL R4, R7, R10, !P0 ;  /* 0x0000000a07047208 */ /* 0x000fe20004000000 */
[----:B------:R-:W2:Y:S01]  /*0410*/  LDC.64 R12, c[0x3][0x8] ;  /* 0x00c00200ff0c7b82 */ /* 0x000ea20000000a00 */
[----:B------:R-:W-:Y:S01]  /*0420*/  FSETP.EQ.OR P0, PT, |R6|, +INF , !P1 ;  /* 0x7f8000000600780b */ /* 0x000fe20004f02600 */
[----:B------:R-:W-:Y:S01]  /*0430*/  USEL UR7, UR7, URZ, !UP1 ;  /* 0x000000ff07077287 */ /* 0x000fe2000c800000 */
[----:B------:R-:W-:Y:S01]  /*0440*/  FSEL R6, R8, R9, !P1 ;  /* 0x0000000908067208 */ /* 0x000fe20004800000 */
[----:B------:R-:W3:Y:S04]  /*0450*/  LDCU.64 UR10, c[0x0][0x358] ;  /* 0x00006b00ff0a77ac */ /* 0x000ee80008000a00 */
[----:B------:R-:W4:Y:S02]  /*0460*/  LDC R18, c[0x3][0xc4] ;  /* 0x00c03100ff127b82 */ /* 0x000f240000000800 */
[----:B------:R-:W-:Y:S01]  /*0470*/  VOTEU.ANY UP0, P2 ;  /* 0x0000000000ff7886 */ /* 0x000fe20001000100 */
[----:B-1----:R-:W-:-:S03]  /*0480*/  UIMAD UR8, UR8, UR9, URZ ;  /* 0x00000009080872a4 */ /* 0x002fc6000f8e02ff */
[----:B------:R-:W-:Y:S01]  /*0490*/  VOTEU.ANY UP1, P0 ;  /* 0x0000000000ff7886 */ /* 0x000fe20000020100 */
[----:B0-----:R-:W-:Y:S01]  /*04a0*/  FMUL R11, R15, 0.5 ;  /* 0x3f0000000f0b7820 */ /* 0x001fe20000400000 */
[----:B------:R-:W-:Y:S01]  /*04b0*/  FMUL R17, R14, 0.5 ;  /* 0x3f0000000e117820 */ /* 0x000fe20000400000 */
[----:B------:R-:W-:Y:S01]  /*04c0*/  FRND.FLOOR R5, R15 ;  /* 0x0000000f00057307 */ /* 0x000fe20000205000 */
[----:B--2---:R-:W-:-:S07]  /*04d0*/  FMUL R12, R12, 0.017453292384743690491 ;  /* 0x3c8efa350c0c7820 */ /* 0x004fce0000400000 */
[----:B------:R-:W0:Y:S01]  /*04e0*/  FRND.TRUNC R11, R11 ;  /* 0x0000000b000b7307 */ /* 0x000e22000020d000 */
[----:B----4-:R-:W-:-:S07]  /*04f0*/  FADD R7, R18, R18 ;  /* 0x0000001212077221 */ /* 0x010fce0000000000 */
[----:B------:R-:W1:Y:S01]  /*0500*/  FRND.TRUNC R17, R17 ;  /* 0x0000001100117307 */ /* 0x000e62000020d000 */
[----:B------:R-:W-:Y:S01]  /*0510*/  FMUL R7, R7, R18 ;  /* 0x0000001207077220 */ /* 0x000fe20000400000 */
[----:B------:R-:W-:Y:S01]  /*0520*/  SHF.R.U32.HI R18, RZ, 0x17, R12 ;  /* 0x00000017ff127819 */ /* 0x000fe2000001160c */
[----:B0-----:R-:W-:Y:S01]  /*0530*/  FADD R8, R11, R11 ;  /* 0x0000000b0b087221 */ /* 0x001fe20000000000 */
[----:B------:R-:W-:Y:S01]  /*0540*/  FMUL R11, R13, 0.017453292384743690491 ;  /* 0x3c8efa350d0b7820 */ /* 0x000fe20000400000 */
[----:B------:R-:W-:Y:S01]  /*0550*/  FMUL R13, R16, 2.5066282749176025391 ;  /* 0x40206c99100d7820 */ /* 0x000fe20000400000 */
[----:B------:R-:W-:Y:S02]  /*0560*/  IMAD.SHL.U32 R16, R12, 0x100, RZ ;  /* 0x000001000c107824 */ /* 0x000fe400078e00ff */
[----:B------:R-:W-:Y:S01]  /*0570*/  FADD R8, -R8, R15 ;  /* 0x0000000f08087221 */ /* 0x000fe20000000100 */
[----:B------:R-:W-:Y:S01]  /*0580*/  IMAD.SHL.U32 R15, R11, 0x100, RZ ;  /* 0x000001000b0f7824 */ /* 0x000fe200078e00ff */
[----:B------:R0:W2:Y:S01]  /*0590*/  FRND.FLOOR R10, R14 ;  /* 0x0000000e000a7307 */ /* 0x0000a20000205000 */
[----:B-1----:R-:W-:Y:S01]  /*05a0*/  FADD R9, R17, R17 ;  /* 0x0000001111097221 */ /* 0x002fe20000000000 */
[----:B------:R-:W-:-:S03]  /*05b0*/  SHF.R.U32.HI R17, RZ, 0x17, R11 ;  /* 0x00000017ff117819 */ /* 0x000fc6000001160b */
[----:B------:R-:W-:Y:S01]  /*05c0*/  FADD R9, -R9, R14 ;  /* 0x0000000e09097221 */ /* 0x000fe20000000100 */
[----:B0-----:R-:W-:Y:S02]  /*05d0*/  LOP3.LUT R14, R15, 0x80000000, RZ, 0xfc, !PT ;  /* 0x800000000f0e7812 */ /* 0x001fe400078efcff */
[----:B------:R-:W-:Y:S02]  /*05e0*/  LOP3.LUT R15, R16, 0x80000000, RZ, 0xfc, !PT ;  /* 0x80000000100f7812 */ /* 0x000fe400078efcff */
[----:B------:R-:W-:Y:S02]  /*05f0*/  LOP3.LUT R16, R17, 0x1f, RZ, 0xc0, !PT ;  /* 0x0000001f11107812 */ /* 0x000fe400078ec0ff */
[----:B---3--:R-:W-:-:S07]  /*0600*/  LOP3.LUT R17, R18, 0x1f, RZ, 0xc0, !PT ;  /* 0x0000001f12117812 */ /* 0x008fce00078ec0ff */
.L_x_47:
[----:B------:R-:W-:Y:S01]  /*0610*/  IABS R23, UR4 ;  /* 0x0000000400177c13 */ /* 0x000fe20008000000 */
[----:B0-----:R-:W0:Y:S01]  /*0620*/  LDC R20, c[0x0][0x388] ;  /* 0x0000e200ff147b82 */ /* 0x001e220000000800 */
[----:B------:R-:W-:Y:S01]  /*0630*/  UIADD3 UR9, UPT, UPT, -UR4, URZ, URZ ;  /* 0x000000ff04097290 */ /* 0x000fe2000fffe1ff */
[----:B------:R-:W-:Y:S01]  /*0640*/  IMAD.U32 R34, RZ, RZ, UR6 ;  /* 0x00000006ff227e24 */ /* 0x000fe2000f8e00ff */
[----:B------:R-:W1:Y:S01]  /*0650*/  I2F.RP R22, R23 ;  /* 0x0000001700167306 */ /* 0x000e620000209400 */
[----:B------:R-:W3:Y:S01]  /*0660*/  LDCU.64 UR12, c[0x0][0x3a0] ;  /* 0x00007400ff0c77ac */ /* 0x000ee20008000a00 */
[----:B------:R-:W-:-:S06]  /*0670*/  IMAD.MOV.U32 R35, RZ, RZ, R4 ;  /* 0x000000ffff237224 */ /* 0x000fcc00078e0004 */
[----:B-1----:R-:W1:Y:S01]  /*0680*/  MUFU.RCP R22, R22 ;  /* 0x0000001600167308 */ /* 0x002e620000001000 */
[----:B0-----:R-:W-:Y:S02]  /*0690*/  IABS R31, R20 ;  /* 0x00000014001f7213 */ /* 0x001fe40000000000 */
[----:B-1----:R-:W-:Y:S02]  /*06a0*/  IADD3 R18, PT, PT, R22, 0xffffffe, RZ ;  /* 0x0ffffffe16127810 */ /* 0x002fe40007ffe0ff */
[----:B------:R-:W-:-:S03]  /*06b0*/  IABS R22, R0 ;  /* 0x0000000000167213 */ /* 0x000fc60000000000 */
[----:B------:R0:W1:Y:S02]  /*06c0*/  F2I.FTZ.U32.TRUNC.NTZ R19, R18 ;  /* 0x0000001200137305 */ /* 0x000064000021f000 */
[----:B0-----:R-:W-:Y:S02]  /*06d0*/  IMAD.MOV.U32 R18, RZ, RZ, RZ ;  /* 0x000000ffff127224 */ /* 0x001fe400078e00ff */
[----:B-1----:R-:W-:-:S04]  /*06e0*/  IMAD.MOV R24, RZ, RZ, -R19 ;  /* 0x000000ffff187224 */ /* 0x002fc800078e0a13 */
[----:B------:R-:W-:Y:S01]  /*06f0*/  IMAD R25, R24, R23, RZ ;  /* 0x0000001718197224 */ /* 0x000fe200078e02ff */
[----:B------:R-:W-:-:S03]  /*0700*/  IABS R24, UR4 ;  /* 0x0000000400187c13 */ /* 0x000fc60008000000 */
[----:B------:R-:W-:Y:S01]  /*0710*/  IMAD.HI.U32 R19, R19, R25, R18 ;  /* 0x0000001913137227 */ /* 0x000fe200078e0012 */
[----:B------:R-:W-:Y:S02]  /*0720*/  MOV R18, R31 ;  /* 0x0000001f00127202 */ /* 0x000fe40000000f00 */
[----:B------:R-:W3:Y:S01]  /*0730*/  LDC R31, c[0x0][0x398] ;  /* 0x0000e600ff1f7b82 */ /* 0x000ee20000000800 */
[----:B------:R-:W-:Y:S02]  /*0740*/  IMAD.MOV R25, RZ, RZ, -R24 ;  /* 0x000000ffff197224 */ /* 0x000fe400078e0a18 */
[----:B------:R-:W0:Y:S01]  /*0750*/  I2F.RP R24, R18 ;  /* 0x0000001200187306 */ /* 0x000e220000209400 */
[----:B------:R-:W-:-:S04]  /*0760*/  IMAD.HI.U32 R19, R19, R22, RZ ;  /* 0x0000001613137227 */ /* 0x000fc800078e00ff */
[----:B------:R-:W-:-:S05]  /*0770*/  IMAD R22, R19, R25, R22 ;  /* 0x0000001913167224 */ /* 0x000fca00078e0216 */
[----:B------:R-:W-:Y:S01]  /*0780*/  ISETP.GT.U32.AND P1, PT, R23, R22, PT ;  /* 0x000000161700720c */ /* 0x000fe20003f24070 */
[----:B0-----:R-:W0:-:S12]  /*0790*/  MUFU.RCP R24, R24 ;  /* 0x0000001800187308 */ /* 0x001e180000001000 */
[----:B------:R-:W-:Y:S02]  /*07a0*/  @!P1 IMAD.IADD R22, R22, 0x1, -R23 ;  /* 0x0000000116169824 */ /* 0x000fe400078e0a17 */
[----:B------:R-:W-:Y:S01]  /*07b0*/  @!P1 VIADD R19, R19, 0x1 ;  /* 0x0000000113139836 */ /* 0x000fe20000000000 */
[----:B------:R-:W-:Y:S02]  /*07c0*/  ISETP.NE.AND P1, PT, RZ, UR4, PT ;  /* 0x00000004ff007c0c */ /* 0x000fe4000bf25270 */
[----:B------:R-:W-:Y:S02]  /*07d0*/  ISETP.GE.U32.AND P0, PT, R22, R23, PT ;  /* 0x000000171600720c */ /* 0x000fe40003f06070 */
[----:B------:R-:W-:Y:S02]  /*07e0*/  LOP3.LUT R22, R0, UR4, RZ, 0x3c, !PT ;  /* 0x0000000400167c12 */ /* 0x000fe4000f8e3cff */
[----:B0-----:R-:W-:Y:S02]  /*07f0*/  IADD3 R23, PT, PT, R24, 0xffffffe, RZ ;  /* 0x0ffffffe18177810 */ /* 0x001fe40007ffe0ff */
[----:B------:R-:W-:Y:S01]  /*0800*/  ISETP.GE.AND P2, PT, R22, RZ, PT ;  /* 0x000000ff1600720c */ /* 0x000fe20003f46270 */
[----:B------:R-:W-:-:S03]  /*0810*/  IMAD.MOV.U32 R22, RZ, RZ, RZ ;  /* 0x000000ffff167224 */ /* 0x000fc600078e00ff */
[----:B------:R-:W0:Y:S03]  /*0820*/  F2I.FTZ.U32.TRUNC.NTZ R23, R23 ;  /* 0x0000001700177305 */ /* 0x000e26000021f000 */
[----:B------:R-:W-:-:S06]  /*0830*/  @P0 VIADD R19, R19, 0x1 ;  /* 0x0000000113130836 */ /* 0x000fcc0000000000 */
[----:B------:R-:W-:Y:S02]  /*0840*/  @!P2 IADD3 R19, PT, PT, -R19, RZ, RZ ;  /* 0x000000ff1313a210 */ /* 0x000fe40007ffe1ff */
[----:B------:R-:W-:Y:S01]  /*0850*/  @!P1 LOP3.LUT R19, RZ, UR4, RZ, 0x33, !PT ;  /* 0x00000004ff139c12 */ /* 0x000fe2000f8e33ff */
[----:B0-----:R-:W-:-:S04]  /*0860*/  IMAD.MOV R25, RZ, RZ, -R23 ;  /* 0x000000ffff197224 */ /* 0x001fc800078e0a17 */
[----:B------:R-:W-:Y:S02]  /*0870*/  IMAD R33, R19, UR9, R0 ;  /* 0x0000000913217c24 */ /* 0x000fe4000f8e0200 */
[----:B------:R-:W-:-:S03]  /*0880*/  IMAD R25, R25, R18, RZ ;  /* 0x0000001219197224 */ /* 0x000fc600078e02ff */
[----:B------:R-:W-:Y:S01]  /*0890*/  IABS R24, R33 ;  /* 0x0000002100187213 */ /* 0x000fe20000000000 */
[----:B------:R-:W-:Y:S02]  /*08a0*/  IMAD.HI.U32 R22, R23, R25, R22 ;  /* 0x0000001917167227 */ /* 0x000fe400078e0016 */
[----:B------:R-:W0:Y:S01]  /*08b0*/  LDC R25, c[0x0][0x394] ;  /* 0x0000e500ff197b82 */ /* 0x000e220000000800 */
[----:B------:R-:W-:-:S05]  /*08c0*/  MOV R23, R24 ;  /* 0x0000001800177202 */ /* 0x000fca0000000f00 */
[----:B------:R-:W-:-:S04]  /*08d0*/  IMAD.HI.U32 R22, R22, R23, RZ ;  /* 0x0000001716167227 */ /* 0x000fc800078e00ff */
[----:B------:R-:W-:-:S04]  /*08e0*/  IMAD.MOV R24, RZ, RZ, -R22 ;  /* 0x000000ffff187224 */ /* 0x000fc800078e0a16 */
[----:B------:R-:W-:-:S05]  /*08f0*/  IMAD R23, R18, R24, R23 ;  /* 0x0000001812177224 */ /* 0x000fca00078e0217 */
[----:B------:R-:W-:-:S13]  /*0900*/  ISETP.GT.U32.AND P1, PT, R18, R23, PT ;  /* 0x000000171200720c */ /* 0x000fda0003f24070 */
[----:B------:R-:W-:Y:S01]  /*0910*/  @!P1 IMAD.IADD R23, R23, 0x1, -R18 ;  /* 0x0000000117179824 */ /* 0x000fe200078e0a12 */
[----:B------:R-:W-:Y:S02]  /*0920*/  @!P1 IADD3 R22, PT, PT, R22, 0x1, RZ ;  /* 0x0000000116169810 */ /* 0x000fe40007ffe0ff */
[----:B------:R-:W-:Y:S02]  /*0930*/  ISETP.NE.AND P1, PT, R20, RZ, PT ;  /* 0x000000ff1400720c */ /* 0x000fe40003f25270 */
[----:B------:R-:W-:Y:S02]  /*0940*/  ISETP.GE.U32.AND P0, PT, R23, R18, PT ;  /* 0x000000121700720c */ /* 0x000fe40003f06070 */
[----:B------:R-:W-:-:S04]  /*0950*/  LOP3.LUT R18, R33, R20, RZ, 0x3c, !PT ;  /* 0x0000001421127212 */ /* 0x000fc800078e3cff */
[----:B------:R-:W-:-:S07]  /*0960*/  ISETP.GE.AND P2, PT, R18, RZ, PT ;  /* 0x000000ff1200720c */ /* 0x000fce0003f46270 */
[----:B------:R-:W-:-:S06]  /*0970*/  @P0 VIADD R22, R22, 0x1 ;  /* 0x0000000116160836 */ /* 0x000fcc0000000000 */
[----:B------:R-:W-:Y:S01]  /*0980*/  @!P2 IMAD.MOV R22, RZ, RZ, -R22 ;  /* 0x000000ffff16a224 */ /* 0x000fe200078e0a16 */
[----:B------:R-:W-:-:S04]  /*0990*/  @!P1 LOP3.LUT R22, RZ, R20, RZ, 0x33, !PT ;  /* 0x00000014ff169212 */ /* 0x000fc800078e33ff */
[----:B------:R-:W-:Y:S02]  /*09a0*/  IADD3 R23, PT, PT, -R22, RZ, RZ ;  /* 0x000000ff16177210 */ /* 0x000fe40007ffe1ff */
[----:B------:R-:W-:-:S03]  /*09b0*/  I2FP.F32.S32 R22, R22 ;  /* 0x0000001600167245 */ /* 0x000fc60000201400 */
[----:B------:R-:W-:Y:S02]  /*09c0*/  IMAD R20, R20, R23, R33 ;  /* 0x0000001714147224 */ /* 0x000fe400078e0221 */
[----:B------:R-:W-:-:S03]  /*09d0*/  FADD R18, R22, 0.5 ;  /* 0x3f00000016127421 */ /* 0x000fc60000000000 */
[----:B------:R-:W-:Y:S01]  /*09e0*/  I2FP.F32.S32 R20, R20 ;  /* 0x0000001400147245 */ /* 0x000fe20000201400 */
[----:B---3--:R-:W-:-:S04]  /*09f0*/  FFMA R18, R18, UR13, R31 ;  /* 0x0000000d12127c23 */ /* 0x008fc8000800001f */
[----:B------:R-:W-:-:S04]  /*0a00*/  FADD R20, R20, 0.5 ;  /* 0x3f00000014147421 */ /* 0x000fc80000000000 */
[----:B0-----:R-:W-:Y:S01]  /*0a10*/  FFMA R20, R20, UR12, R25 ;  /* 0x0000000c14147c23 */ /* 0x001fe20008000019 */
[----:B------:R-:W-:Y:S06]  /*0a20*/  BRA.U UP0, `(.L_x_2) ;  /* 0x0000000500407547 */ /* 0x000fec000b800000 */
[----:B------:R-:W0:Y:S01]  /*0a30*/  LDCU.64 UR12, c[0x4][URZ] ;  /* 0x01000000ff0c77ac */ /* 0x000e220008000a00 */
[----:B------:R-:W-:Y:S01]  /*0a40*/  HFMA2 R31, -RZ, RZ, 0, 0 ;  /* 0x00000000ff1f7431 */ /* 0x000fe200000001ff */
[----:B------:R-:W-:Y:S01]  /*0a50*/  CS2R R32, SRZ ;  /* 0x0000000000207805 */ /* 0x000fe2000001ff00 */
[----:B------:R-:W-:Y:S01]  /*0a60*/  IMAD.MOV.U32 R35, RZ, RZ, RZ ;  /* 0x000000ffff237224 */ /* 0x000fe200078e00ff */
[----:B0-----:R-:W-:Y:S01]  /*0a70*/  MOV R22, UR12 ;  /* 0x0000000c00167c02 */ /* 0x001fe20008000f00 */
[----:B------:R-:W-:-:S07]  /*0a80*/  IMAD.U32 R23, RZ, RZ, UR13 ;  /* 0x0000000dff177e24 */ /* 0x000fce000f8e00ff */
.L_x_3:
[----:B------:R-:W3:Y:S01]  /*0a90*/  LDG.E.CONSTANT R25, desc[UR10][R22.64] ;  /* 0x0000000a16197981 */ /* 0x000ee2000c1e9900 */
[C---:B------:R-:W-:Y:S01]  /*0aa0*/  ISETP.EQ.AND P6, PT, R32.reuse, RZ, PT ;  /* 0x000000ff2000720c */ /* 0x040fe20003fc2270 */
[----:B------:R-:W-:Y:S01]  /*0ab0*/  VIADD R31, R31, 0x1 ;  /* 0x000000011f1f7836 */ /* 0x000fe20000000000 */
[C---:B------:R-:W-:Y:S02]  /*0ac0*/  ISETP.EQ.AND P5, PT, R32.reuse, 0x4, PT ;  /* 0x000000042000780c */ /* 0x040fe40003fa2270 */
[C---:B------:R-:W-:Y:S02]  /*0ad0*/  ISETP.EQ.AND P4, PT, R32.reuse, 0x8, PT ;  /* 0x000000082000780c */ /* 0x040fe40003f82270 */
[C---:B------:R-:W-:Y:S02]  /*0ae0*/  ISETP.EQ.AND P3, PT, R32.reuse, 0xc, PT ;  /* 0x0000000c2000780c */ /* 0x040fe40003f62270 */
[C---:B------:R-:W-:Y:S02]  /*0af0*/  ISETP.EQ.AND P2, PT, R32.reuse, 0x10, PT ;  /* 0x000000102000780c */ /* 0x040fe40003f42270 */
[----:B------:R-:W-:-:S02]  /*0b00*/  ISETP.EQ.AND P1, PT, R32, 0x14, PT ;  /* 0x000000142000780c */ /* 0x000fc40003f22270 */
[----:B------:R-:W-:Y:S01]  /*0b10*/  IADD3 R32, PT, PT, R32, 0x4, RZ ;  /* 0x0000000420207810 */ /* 0x000fe20007ffe0ff */
[----:B---3--:R-:W-:-:S03]  /*0b20*/  IMAD.WIDE.U32 R24, R25, R14, RZ ;  /* 0x0000000e19187225 */ /* 0x008fc600078e00ff */
[----:B------:R-:W-:-:S04]  /*0b30*/  IADD3 R24, P0, PT, R24, R33, RZ ;  /* 0x0000002118187210 */ /* 0x000fc80007f1e0ff */
[-C--:B------:R-:W-:Y:S01]  /*0b40*/  @P6 MOV R21, R24.reuse ;  /* 0x0000001800156202 */ /* 0x080fe20000000f00 */
[----:B------:R-:W-:Y:S01]  /*0b50*/  IMAD.X R33, R25, 0x1, R35, P0 ;  /* 0x0000000119217824 */ /* 0x000fe200000e0623 */
[----:B------:R-:W-:Y:S01]  /*0b60*/  ISETP.NE.AND P6, PT, R31, 0x6, PT ;  /* 0x000000061f00780c */ /* 0x000fe20003fc5270 */
[--C-:B------:R-:W-:Y:S01]  /*0b70*/  @P5 IMAD.MOV.U32 R26, RZ, RZ, R24.reuse ;  /* 0x000000ffff1a5224 */ /* 0x100fe200078e0018 */
[----:B------:R-:W-:Y:S01]  /*0b80*/  IADD3 R22, P0, PT, R22, 0x4, RZ ;  /* 0x0000000416167810 */ /* 0x000fe20007f1e0ff */
[--C-:B------:R-:W-:Y:S01]  /*0b90*/  @P4 IMAD.MOV.U32 R27, RZ, RZ, R24.reuse ;  /* 0x000000ffff1b4224 */ /* 0x100fe200078e0018 */
[----:B------:R-:W-:Y:S01]  /*0ba0*/  @P3 MOV R28, R24 ;  /* 0x00000018001c3202 */ /* 0x000fe20000000f00 */
[--C-:B------:R-:W-:Y:S02]  /*0bb0*/  @P2 IMAD.MOV.U32 R29, RZ, RZ, R24.reuse ;  /* 0x000000ffff1d2224 */ /* 0x100fe400078e0018 */
[----:B------:R-:W-:Y:S02]  /*0bc0*/  @P1 IMAD.MOV.U32 R30, RZ, RZ, R24 ;  /* 0x000000ffff1e1224 */ /* 0x000fe400078e0018 */
[----:B------:R-:W-:-:S04]  /*0bd0*/  IMAD.X R23, RZ, RZ, R23, P0 ;  /* 0x000000ffff177224 */ /* 0x000fc800000e0617 */
[----:B------:R-:W-:Y:S05]  /*0be0*/  @P6 BRA `(.L_x_3) ;  /* 0xfffffffc00a86947 */ /* 0x000fea000383ffff */
[C---:B------:R-:W-:Y:S02]  /*0bf0*/  ISETP.EQ.AND P3, PT, R2.reuse, -0x18, PT ;  /* 0xffffffe80200780c */ /* 0x040fe40003f62270 */
[C---:B------:R-:W-:Y:S02]  /*0c00*/  ISETP.EQ.AND P4, PT, R2.reuse, -0x14, PT ;  /* 0xffffffec0200780c */ /* 0x040fe40003f82270 */
[C---:B------:R-:W-:Y:S02]  /*0c10*/  ISETP.EQ.AND P2, PT, R2.reuse, -0x10, PT ;  /* 0xfffffff00200780c */ /* 0x040fe40003f42270 */
[C---:B------:R-:W-:Y:S02]  /*0c20*/  ISETP.EQ.AND P1, PT, R2.reuse, -0xc, PT ;  /* 0xfffffff40200780c */ /* 0x040fe40003f22270 */
[C---:B------:R-:W-:Y:S02]  /*0c30*/  ISETP.EQ.AND P0, PT, R2.reuse, -0x8, PT ;  /* 0xfffffff80200780c */ /* 0x040fe40003f02270 */
[----:B------:R-:W-:-:S02]  /*0c40*/  ISETP.EQ.AND P5, PT, R2, RZ, PT ;  /* 0x000000ff0200720c */ /* 0x000fc40003fa2270 */
[----:B------:R-:W-:Y:S01]  /*0c50*/  ISETP.NE.AND P6, PT, R16, RZ, PT ;  /* 0x000000ff1000720c */ /* 0x000fe20003fc5270 */
[----:B------:R-:W-:Y:S01]  /*0c60*/  @P3 IMAD.MOV.U32 R22, RZ, RZ, R21 ;  /* 0x000000ffff163224 */ /* 0x000fe200078e0015 */
[C---:B------:R-:W-:Y:S01]  /*0c70*/  ISETP.EQ.AND P3, PT, R2.reuse, -0x4, PT ;  /* 0xfffffffc0200780c */ /* 0x040fe20003f62270 */
[--C-:B------:R-:W-:Y:S01]  /*0c80*/  @P4 IMAD.MOV.U32 R22, RZ, RZ, R26.reuse ;  /* 0x000000ffff164224 */ /* 0x100fe200078e001a */
[----:B------:R-:W-:Y:S01]  /*0c90*/  @P4 MOV R23, R21 ;  /* 0x0000001500174202 */ /* 0x000fe20000000f00 */
[----:B------:R-:W-:Y:S01]  /*0ca0*/  @P2 IMAD.MOV.U32 R23, RZ, RZ, R26 ;  /* 0x000000ffff172224 */ /* 0x000fe200078e001a */
[----:B------:R-:W-:Y:S01]  /*0cb0*/  ISETP.EQ.AND P4, PT, R2, 0x4, PT ;  /* 0x000000040200780c */ /* 0x000fe20003f82270 */
[----:B------:R-:W-:Y:S01]  /*0cc0*/  @P1 IMAD.MOV.U32 R23, RZ, RZ, R27 ;  /* 0x000000ffff171224 */ /* 0x000fe200078e001b */
[----:B------:R-:W-:Y:S01]  /*0cd0*/  @P2 MOV R22, R27 ;  /* 0x0000001b00162202 */ /* 0x000fe20000000f00 */
[----:B------:R-:W-:Y:S01]  /*0ce0*/  @P1 IMAD.MOV.U32 R22, RZ, RZ, R28 ;  /* 0x000000ffff161224 */ /* 0x000fe200078e001c */
[----:B------:R-:W-:Y:S01]  /*0cf0*/  @P0 MOV R23, R28 ;  /* 0x0000001c00170202 */ /* 0x000fe20000000f00 */
[----:B------:R-:W-:-:S04]  /*0d00*/  @P0 IMAD.MOV.U32 R22, RZ, RZ, R29 ;  /* 0x000000ffff160224 */ /* 0x000fc800078e001d */
[----:B------:R-:W-:Y:S01]  /*0d10*/  @P3 MOV R22, R30 ;  /* 0x0000001e00163202 */ /* 0x000fe20000000f00 */
[----:B------:R-:W-:Y:S02]  /*0d20*/  @P5 IMAD.MOV.U32 R22, RZ, RZ, R33 ;  /* 0x000000ffff165224 */ /* 0x000fe400078e0021 */
[----:B------:R-:W-:Y:S02]  /*0d30*/  @P3 IMAD.MOV.U32 R23, RZ, RZ, R29 ;  /* 0x000000ffff173224 */ /* 0x000fe400078e001d */
[----:B------:R-:W-:Y:S01]  /*0d40*/  @P5 IMAD.MOV.U32 R23, RZ, RZ, R30 ;  /* 0x000000ffff175224 */ /* 0x000fe200078e001e */
[----:B------:R-:W-:Y:S01]  /*0d50*/  @P4 MOV R23, R33 ;  /* 0x0000002100174202 */ /* 0x000fe20000000f00 */
[----:B------:R-:W-:Y:S01]  /*0d60*/  IMAD.MOV.U32 R31, RZ, RZ, R22 ;  /* 0x000000ffff1f7224 */ /* 0x000fe200078e0016 */
[----:B------:R-:W-:Y:S06]  /*0d70*/  @!P6 BRA `(.L_x_4) ;  /* 0x000000000028e947 */ /* 0x000fec0003800000 */
[----:B------:R-:W-:Y:S01]  /*0d80*/  @P2 IMAD.MOV.U32 R22, RZ, RZ, R21 ;  /* 0x000000ffff162224 */ /* 0x000fe200078e0015 */
[----:B------:R-:W-:Y:S01]  /*0d90*/  @P1 MOV R22, R26 ;  /* 0x0000001a00161202 */ /* 0x000fe20000000f00 */
[----:B------:R-:W-:Y:S01]  /*0da0*/  @P0 IMAD.MOV.U32 R22, RZ, RZ, R27 ;  /* 0x000000ffff160224 */ /* 0x000fe200078e001b */
[----:B------:R-:W-:Y:S01]  /*0db0*/  ISETP.EQ.AND P0, PT, R2, 0x8, PT ;  /* 0x000000080200780c */ /* 0x000fe20003f02270 */
[----:B------:R-:W-:Y:S01]  /*0dc0*/  @P3 IMAD.MOV.U32 R22, RZ, RZ, R28 ;  /* 0x000000ffff163224 */ /* 0x000fe200078e001c */
[----:B------:R-:W-:Y:S01]  /*0dd0*/  @P5 MOV R22, R29 ;  /* 0x0000001d00165202 */ /* 0x000fe20000000f00 */
[----:B------:R-:W-:Y:S01]  /*0de0*/  @P4 IMAD.MOV.U32 R22, RZ, RZ, R30 ;  /* 0x000000ffff164224 */ /* 0x000fe200078e001e */
[----:B------:R-:W-:-:S09]  /*0df0*/  SHF.L.W.U32.HI R31, R23, R16, R31 ;  /* 0x00000010171f7219 */ /* 0x000fd20000010e1f */
[----:B------:R-:W-:-:S05]  /*0e00*/  @P0 IMAD.MOV.U32 R22, RZ, RZ, R33 ;  /* 0x000000ffff160224 */ /* 0x000fca00078e0021 */
[----:B------:R-:W-:-:S07]  /*0e10*/  SHF.L.W.U32.HI R23, R22, R16, R23 ;  /* 0x0000001016177219 */ /* 0x000fce0000010e17 */
.L_x_4:
[C---:B------:R-:W-:Y:S01]  /*0e20*/  SHF.L.W.U32.HI R34, R23.reuse, 0x2, R31 ;  /* 0x0000000217227819 */ /* 0x040fe20000010e1f */
[----:B------:R-:W-:Y:S01]  /*0e30*/  UMOV UR12, 0x54442d19 ;  /* 0x54442d19000c7882 */ /* 0x000fe20000000000 */
[----:B------:R-:W-:Y:S01]  /*0e40*/  SHF.L.U32 R23, R23, 0x2, RZ ;  /* 0x0000000217177819 */ /* 0x000fe200000006ff */
[----:B------:R-:W-:Y:S01]  /*0e50*/  UMOV UR13, 0x3bf921fb ;  /* 0x3bf921fb000d7882 */ /* 0x000fe20000000000 */
[----:B------:R-:W-:Y:S02]  /*0e60*/  SHF.R.S32.HI R24, RZ, 0x1f, R34 ;  /* 0x0000001fff187819 */ /* 0x000fe40000011422 */
[----:B------:R-:W-:Y:S02]  /*0e70*/  ISETP.GE.AND P0, PT, R11, RZ, PT ;  /* 0x000000ff0b00720c */ /* 0x000fe40003f06270 */
[C---:B------:R-:W-:Y:S02]  /*0e80*/  LOP3.LUT R22, R24.reuse, R23, RZ, 0x3c, !PT ;  /* 0x0000001718167212 */ /* 0x040fe400078e3cff */
[----:B------:R-:W-:-:S02]  /*0e90*/  LOP3.LUT R23, R24, R34, RZ, 0x3c, !PT ;  /* 0x0000002218177212 */ /* 0x000fc400078e3cff */
[----:B------:R-:W-:Y:S02]  /*0ea0*/  SHF.R.U32.HI R31, RZ, 0x1e, R31 ;  /* 0x0000001eff1f7819 */ /* 0x000fe4000001161f */
[C---:B------:R-:W-:Y:S02]  /*0eb0*/  LOP3.LUT R32, R34.reuse, R11, RZ, 0x3c, !PT ;  /* 0x0000000b22207212 */ /* 0x040fe400078e3cff */
[----:B------:R-:W0:Y:S01]  /*0ec0*/  I2F.F64.S64 R22, R22 ;  /* 0x0000001600167312 */ /* 0x000e220000301c00 */
[----:B------:R-:W-:Y:S02]  /*0ed0*/  LEA.HI R34, R34, R31, RZ, 0x1 ;  /* 0x0000001f22227211 */ /* 0x000fe400078f08ff */
[----:B------:R-:W-:-:S03]  /*0ee0*/  ISETP.GE.AND P1, PT, R32, RZ, PT ;  /* 0x000000ff2000720c */ /* 0x000fc60003f26270 */
[----:B------:R-:W-:Y:S01]  /*0ef0*/  @!P0 IMAD.MOV R34, RZ, RZ, -R34 ;  /* 0x000000ffff228224 */ /* 0x000fe200078e0a22 */
[----:B0-----:R-:W-:-:S10]  /*0f00*/  DMUL R24, R22, UR12 ;  /* 0x0000000c16187c28 */ /* 0x001fd40008000000 */
[----:B------:R-:W0:Y:S02]  /*0f10*/  F2F.F32.F64 R24, R24 ;  /* 0x0000001800187310 */ /* 0x000e240000301000 */
[----:B0-----:R-:W-:-:S07]  /*0f20*/  FSEL R35, -R24, R24, !P1 ;  /* 0x0000001818237208 */ /* 0x001fce0004800100 */
.L_x_2:
[----:B------:R-:W-:Y:S02]  /*0f30*/  IMAD.MOV.U32 R31, RZ, RZ, 0x37cbac00 ;  /* 0x37cbac00ff1f7424 */ /* 0x000fe400078e00ff */
[----:B------:R-:W-:Y:S01]  /*0f40*/  FMUL R22, R35, R35 ;  /* 0x0000002323167220 */ /* 0x000fe20000400000 */
[----:B------:R-:W-:Y:S01]  /*0f50*/  LOP3.LUT R24, R34, 0x1, RZ, 0xc0, !PT ;  /* 0x0000000122187812 */ /* 0x000fe200078ec0ff */
[----:B------:R-:W-:Y:S01]  /*0f60*/  IMAD.MOV.U32 R33, RZ, RZ, 0x3effffff ;  /* 0x3effffffff217424 */ /* 0x000fe200078e00ff */
[----:B------:R-:W-:Y:S01]  /*0f70*/  MOV R32, 0x3d2aaabb ;  /* 0x3d2aaabb00207802 */ /* 0x000fe20000000f00 */
[----:B------:R-:W-:Y:S01]  /*0f80*/  FFMA R23, R22, R31, -0.0013887860113754868507 ;  /* 0xbab607ed16177423 */ /* 0x000fe2000000001f */
[----:B------:R-:W-:Y:S02]  /*0f90*/  ISETP.NE.U32.AND P0, PT, R24, 0x1, PT ;  /* 0x000000011800780c */ /* 0x000fe40003f05070 */
[----:B------:R-:W-:Y:S02]  /*0fa0*/  LOP3.LUT P1, RZ, R34, 0x2, RZ, 0xc0, !PT ;  /* 0x0000000222ff7812 */ /* 0x000fe4000782c0ff */
[----:B------:R-:W-:-:S02]  /*0fb0*/  FSEL R23, R23, -0.00019574658654164522886, !P0 ;  /* 0xb94d415317177808 */ /* 0x000fc40004000000 */
[----:B------:R-:W-:Y:S02]  /*0fc0*/  FSEL R25, R32, 0.0083327032625675201416, !P0 ;  /* 0x3c0885e420197808 */ /* 0x000fe40004000000 */
[----:B------:R-:W-:Y:S01]  /*0fd0*/  FSEL R34, R35, 1, P0 ;  /* 0x3f80000023227808 */ /* 0x000fe20000000000 */
[----:B------:R-:W-:Y:S01]  /*0fe0*/  IMAD.U32 R35, RZ, RZ, UR6 ;  /* 0x00000006ff237e24 */ /* 0x000fe2000f8e00ff */
[----:B------:R-:W-:Y:S01]  /*0ff0*/  FSEL R24, -R33, -0.16666662693023681641, !P0 ;  /* 0xbe2aaaa821187808 */ /* 0x000fe20004000100 */
[C---:B------:R-:W-:Y:S01]  /*1000*/  FFMA R25, R22.reuse, R23, R25 ;  /* 0x0000001716197223 */ /* 0x040fe20000000019 */
[----:B------:R-:W-:Y:S01]  /*1010*/  MOV R36, R4 ;  /* 0x0000000400247202 */ /* 0x000fe20000000f00 */
[C---:B------:R-:W-:Y:S02]  /*1020*/  FFMA R23, R22.reuse, R34, RZ ;  /* 0x0000002216177223 */ /* 0x040fe400000000ff */
[----:B------:R-:W-:-:S04]  /*1030*/  FFMA R24, R22, R25, R24 ;  /* 0x0000001916187223 */ /* 0x000fc80000000018 */
[----:B------:R-:W-:-:S04]  /*1040*/  FFMA R34, R23, R24, R34 ;  /* 0x0000001817227223 */ /* 0x000fc80000000022 */
[----:B------:R-:W-:Y:S01]  /*1050*/  @P1 FADD R34, RZ, -R34 ;  /* 0x80000022ff221221 */ /* 0x000fe20000000000 */
[----:B------:R-:W-:Y:S06]  /*1060*/  BRA.U UP0, `(.L_x_5) ;  /* 0x0000000500307547 */ /* 0x000fec000b800000 */
[----:B------:R-:W-:Y:S01]  /*1070*/  IMAD.MOV.U32 R37, RZ, RZ, RZ ;  /* 0x000000ffff257224 */ /* 0x000fe200078e00ff */
[----:B------:R-:W-:Y:S01]  /*1080*/  MOV R35, RZ ;  /* 0x000000ff00237202 */ /* 0x000fe20000000f00 */
[----:B------:R-:W-:-:S07]  /*1090*/  IMAD.MOV.U32 R39, RZ, RZ, RZ ;  /* 0x000000ffff277224 */ /* 0x000fce00078e00ff */
.L_x_6:
[----:B------:R-:W0:Y:S02]  /*10a0*/  LDC.64 R22, c[0x4][RZ] ;  /* 0x01000000ff167b82 */ /* 0x000e240000000a00 */
[----:B0-----:R-:W-:-:S05]  /*10b0*/  IMAD.WIDE.U32 R24, R35, 0x4, R22 ;  /* 0x0000000423187825 */ /* 0x001fca00078e0016 */
[----:B------:R-:W3:Y:S01]  /*10c0*/  LDG.E.CONSTANT R23, desc[UR10][R24.64] ;  /* 0x0000000a18177981 */ /* 0x000ee2000c1e9900 */
[C---:B------:R-:W-:Y:S02]  /*10d0*/  IMAD.SHL.U32 R36, R35.reuse, 0x4, RZ ;  /* 0x0000000423247824 */ /* 0x040fe400078e00ff */
[----:B------:R-:W-:-:S03]  /*10e0*/  VIADD R35, R35, 0x1 ;  /* 0x0000000123237836 */ /* 0x000fc60000000000 */
[C---:B------:R-:W-:Y:S02]  /*10f0*/  ISETP.EQ.AND P0, PT, R36.reuse, RZ, PT ;  /* 0x000000ff2400720c */ /* 0x040fe40003f02270 */
[C---:B------:R-:W-:Y:S02]  /*1100*/  ISETP.EQ.AND P5, PT, R36.reuse, 0x4, PT ;  /* 0x000000042400780c */ /* 0x040fe40003fa2270 */
[C---:B------:R-:W-:Y:S02]  /*1110*/  ISETP.EQ.AND P4, PT, R36.reuse, 0x8, PT ;  /* 0x000000082400780c */ /* 0x040fe40003f82270 */
[C---:B------:R-:W-:Y:S02]  /*1120*/  ISETP.EQ.AND P3, PT, R36.reuse, 0xc, PT ;  /* 0x0000000c2400780c */ /* 0x040fe40003f62270 */
[C---:B------:R-:W-:Y:S02]  /*1130*/  ISETP.EQ.AND P2, PT, R36.reuse, 0x10, PT ;  /* 0x000000102400780c */ /* 0x040fe40003f42270 */
[----:B------:R-:W-:Y:S01]  /*1140*/  ISETP.EQ.AND P1, PT, R36, 0x14, PT ;  /* 0x000000142400780c */ /* 0x000fe20003f22270 */
[----:B---3--:R-:W-:-:S03]  /*1150*/  IMAD.WIDE.U32 R22, R23, R14, RZ ;  /* 0x0000000e17167225 */ /* 0x008fc600078e00ff */
[----:B------:R-:W-:-:S04]  /*1160*/  IADD3 R22, P6, PT, R22, R37, RZ ;  /* 0x0000002516167210 */ /* 0x000fc80007fde0ff */
[----:B------:R-:W-:Y:S01]  /*1170*/  IADD3.X R37, PT, PT, R23, R39, RZ, P6, !PT ;  /* 0x0000002717257210 */ /* 0x000fe200037fe4ff */
[--C-:B------:R-:W-:Y:S01]  /*1180*/  @P0 IMAD.MOV.U32 R21, RZ, RZ, R22.reuse ;  /* 0x000000ffff150224 */ /* 0x100fe200078e0016 */
[----:B------:R-:W-:Y:S01]  /*1190*/  ISETP.NE.AND P6, PT, R35, 0x6, PT ;  /* 0x000000062300780c */ /* 0x000fe20003fc5270 */
[--C-:B------:R-:W-:Y:S01]  /*11a0*/  @P5 IMAD.MOV.U32 R26, RZ, RZ, R22.reuse ;  /* 0x000000ffff1a5224 */ /* 0x100fe200078e0016 */
[-C--:B------:R-:W-:Y:S01]  /*11b0*/  @P4 MOV R27, R22.reuse ;  /* 0x00000016001b4202 */ /* 0x080fe20000000f00 */
[--C-:B------:R-:W-:Y:S01]  /*11c0*/  @P3 IMAD.MOV.U32 R28, RZ, RZ, R22.reuse ;  /* 0x000000ffff1c3224 */ /* 0x100fe200078e0016 */
[----:B------:R-:W-:Y:S01]  /*11d0*/  @P1 MOV R30, R22 ;  /* 0x00000016001e1202 */ /* 0x000fe20000000f00 */
[----:B------:R-:W-:-:S08]  /*11e0*/  @P2 IMAD.MOV.U32 R29, RZ, RZ, R22 ;  /* 0x000000ffff1d2224 */ /* 0x000fd000078e0016 */
[----:B------:R-:W-:Y:S05]  /*11f0*/  @P6 BRA `(.L_x_6) ;  /* 0xfffffffc00a86947 */ /* 0x000fea000383ffff */
[C---:B------:R-:W-:Y:S02]  /*1200*/  ISETP.EQ.AND P3, PT, R2.reuse, -0x18, PT ;  /* 0xffffffe80200780c */ /* 0x040fe40003f62270 */
[C---:B------:R-:W-:Y:S02]  /*1210*/  ISETP.EQ.AND P4, PT, R2.reuse, -0x14, PT ;  /* 0xffffffec0200780c */ /* 0x040fe40003f82270 */
[C---:B------:R-:W-:Y:S02]  /*1220*/  ISETP.EQ.AND P2, PT, R2.reuse, -0x10, PT ;  /* 0xfffffff00200780c */ /* 0x040fe40003f42270 */
[C---:B------:R-:W-:Y:S02]  /*1230*/  ISETP.EQ.AND P1, PT, R2.reuse, -0xc, PT ;  /* 0xfffffff40200780c */ /* 0x040fe40003f22270 */
[----:B------:R-:W-:Y:S02]  /*1240*/  ISETP.EQ.AND P0, PT, R2, -0x8, PT ;  /* 0xfffffff80200780c */ /* 0x000fe40003f02270 */
[----:B------:R-:W-:-:S02]  /*1250*/  ISETP.NE.AND P6, PT, R16, RZ, PT ;  /* 0x000000ff1000720c */ /* 0x000fc40003fc5270 */
[C---:B------:R-:W-:Y:S01]  /*1260*/  ISETP.EQ.AND P5, PT, R2.reuse, RZ, PT ;  /* 0x000000ff0200720c */ /* 0x040fe20003fa2270 */
[--C-:B------:R-:W-:Y:S01]  /*1270*/  @P3 IMAD.MOV.U32 R35, RZ, RZ, R21.reuse ;  /* 0x000000ffff233224 */ /* 0x100fe200078e0015 */
[C---:B------:R-:W-:Y:S01]  /*1280*/  ISETP.EQ.AND P3, PT, R2.reuse, -0x4, PT ;  /* 0xfffffffc0200780c */ /* 0x040fe20003f62270 */
[----:B------:R-:W-:Y:S01]  /*1290*/  @P4 IMAD.MOV.U32 R22, RZ, RZ, R21 ;  /* 0x000000ffff164224 */ /* 0x000fe200078e0015 */
[----:B------:R-:W-:Y:S01]  /*12a0*/  @P4 MOV R35, R26 ;  /* 0x0000001a00234202 */ /* 0x000fe20000000f00 */
[----:B------:R-:W-:Y:S01]  /*12b0*/  @P2 IMAD.MOV.U32 R22, RZ, RZ, R26 ;  /* 0x000000ffff162224 */ /* 0x000fe200078e001a */
[----:B------:R-:W-:Y:S01]  /*12c0*/  ISETP.EQ.AND P4, PT, R2, 0x4, PT ;  /* 0x000000040200780c */ /* 0x000fe20003f82270 */
[----:B------:R-:W-:Y:S01]  /*12d0*/  @P2 IMAD.MOV.U32 R35, RZ, RZ, R27 ;  /* 0x000000ffff232224 */ /* 0x000fe200078e001b */
[----:B------:R-:W-:Y:S01]  /*12e0*/  @P1 MOV R22, R27 ;  /* 0x0000001b00161202 */ /* 0x000fe20000000f00 */
[--C-:B------:R-:W-:Y:S01]  /*12f0*/  @P1 IMAD.MOV.U32 R35, RZ, RZ, R28.reuse ;  /* 0x000000ffff231224 */ /* 0x100fe200078e001c */
[----:B------:R-:W-:Y:S01]  /*1300*/  @P0 MOV R35, R29 ;  /* 0x0000001d00230202 */ /* 0x000fe20000000f00 */
[----:B------:R-:W-:-:S04]  /*1310*/  @P0 IMAD.MOV.U32 R22, RZ, RZ, R28 ;  /* 0x000000ffff160224 */ /* 0x000fc800078e001c */
[----:B------:R-:W-:Y:S01]  /*1320*/  @P3 IMAD.MOV.U32 R22, RZ, RZ, R29 ;  /* 0x000000ffff163224 */ /* 0x000fe200078e001d */
[----:B------:R-:W-:Y:S01]  /*1330*/  @P5 MOV R22, R30 ;  /* 0x0000001e00165202 */ /* 0x000fe20000000f00 */
[----:B------:R-:W-:Y:S02]  /*1340*/  @P3 IMAD.MOV.U32 R35, RZ, RZ, R30 ;  /* 0x000000ffff233224 */ /* 0x000fe400078e001e */
[--C-:B------:R-:W-:Y:S02]  /*1350*/  @P5 IMAD.MOV.U32 R35, RZ, RZ, R37.reuse ;  /* 0x000000ffff235224 */ /* 0x100fe400078e0025 */
[----:B------:R-:W-:Y:S01]  /*1360*/  @P4 IMAD.MOV.U32 R22, RZ, RZ, R37 ;  /* 0x000000ffff164224 */ /* 0x000fe200078e0025 */
[----:B------:R-:W-:Y:S06]  /*1370*/  @!P6 BRA `(.L_x_7) ;  /* 0x000000000028e947 */ /* 0x000fec0003800000 */
[----:B------:R-:W-:Y:S01]  /*1380*/  @P2 MOV R23, R21 ;  /* 0x0000001500172202 */ /* 0x000fe20000000f00 */
[----:B------:R-:W-:Y:S01]  /*1390*/  @P1 IMAD.MOV.U32 R23, RZ, RZ, R26 ;  /* 0x000000ffff171224 */ /* 0x000fe200078e001a */
[----:B------:R-:W-:Y:S01]  /*13a0*/  SHF.L.W.U32.HI R35, R22, R16, R35 ;  /* 0x0000001016237219 */ /* 0x000fe20000010e23 */
[----:B------:R-:W-:Y:S01]  /*13b0*/  @P0 IMAD.MOV.U32 R23, RZ, RZ, R27 ;  /* 0x000000ffff170224 */ /* 0x000fe200078e001b */
[----:B------:R-:W-:Y:S02]  /*13c0*/  ISETP.EQ.AND P0, PT, R2, 0x8, PT ;  /* 0x000000080200780c */ /* 0x000fe40003f02270 */
[----:B------:R-:W-:Y:S01]  /*13d0*/  @P3 MOV R23, R28 ;  /* 0x0000001c00173202 */ /* 0x000fe20000000f00 */
[----:B------:R-:W-:Y:S02]  /*13e0*/  @P5 IMAD.MOV.U32 R23, RZ, RZ, R29 ;  /* 0x000000ffff175224 */ /* 0x000fe400078e001d */
[----:B------:R-:W-:-:S08]  /*13f0*/  @P4 IMAD.MOV.U32 R23, RZ, RZ, R30 ;  /* 0x000000ffff174224 */ /* 0x000fd000078e001e */
[----:B------:R-:W-:-:S04]  /*1400*/  @P0 MOV R23, R37 ;  /* 0x0000002500170202 */ /* 0x000fc80000000f00 */
[----:B------:R-:W-:-:S07]  /*1410*/  SHF.L.W.U32.HI R22, R23, R16, R22 ;  /* 0x0000001017167219 */ /* 0x000fce0000010e16 */
.L_x_7:
[C---:B------:R-:W-:Y:S01]  /*1420*/  SHF.L.W.U32.HI R36, R22.reuse, 0x2, R35 ;  /* 0x0000000216247819 */ /* 0x040fe20000010e23 */
[----:B------:R-:W-:Y:S01]  /*1430*/  IMAD.SHL.U32 R22, R22, 0x4, RZ ;  /* 0x0000000416167824 */ /* 0x000fe200078e00ff */
[----:B------:R-:W-:Y:S01]  /*1440*/  UMOV UR12, 0x54442d19 ;  /* 0x54442d19000c7882 */ /* 0x000fe20000000000 */
        /* <DEDUP_REMOVED lines=14> */
.L_x_5:
[----:B------:R-:W-:Y:S01]  /*1530*/  FMUL R22, R36, R36 ;  /* 0x0000002424167220 */ /* 0x000fe20000400000 */
[C---:B------:R-:W-:Y:S01]  /*1540*/  LOP3.LUT R24, R35.reuse, 0x1, RZ, 0xc0, !PT ;  /* 0x0000000123187812 */ /* 0x040fe200078ec0ff */
[----:B------:R-:W-:Y:S01]  /*1550*/  IMAD.MOV.U32 R37, RZ, RZ, R6 ;  /* 0x000000ffff257224 */ /* 0x000fe200078e0006 */
[----:B------:R-:W-:Y:S01]  /*1560*/  IADD3 R35, PT, PT, R35, 0x1, RZ ;  /* 0x0000000123237810 */ /* 0x000fe20007ffe0ff */
[----:B------:R-:W-:Y:S01]  /*1570*/  FFMA R23, R22, R31, -0.0013887860113754868507 ;  /* 0xbab607ed16177423 */ /* 0x000fe2000000001f */
[----:B------:R-:W-:Y:S02]  /*1580*/  ISETP.NE.U32.AND P0, PT, R24, 0x1, PT ;  /* 0x000000011800780c */ /* 0x000fe40003f05070 */
[----:B------:R-:W-:Y:S02]  /*1590*/  LOP3.LUT P1, RZ, R35, 0x2, RZ, 0xc0, !PT ;  /* 0x0000000223ff7812 */ /* 0x000fe4000782c0ff */
[----:B------:R-:W-:Y:S02]  /*15a0*/  FSEL R23, R23, -0.00019574658654164522886, P0 ;  /* 0xb94d415317177808 */ /* 0x000fe40000000000 */
[----:B------:R-:W-:-:S02]  /*15b0*/  FSEL R25, R32, 0.0083327032625675201416, P0 ;  /* 0x3c0885e420197808 */ /* 0x000fc40000000000 */
[----:B------:R-:W-:Y:S02]  /*15c0*/  FSEL R35, R36, 1, !P0 ;  /* 0x3f80000024237808 */ /* 0x000fe40004000000 */
[----:B------:R-:W-:Y:S01]  /*15d0*/  FSEL R36, -R33, -0.16666662693023681641, P0 ;  /* 0xbe2aaaa821247808 */ /* 0x000fe20000000100 */
[C---:B------:R-:W-:Y:S02]  /*15e0*/  FFMA R23, R22.reuse, R23, R25 ;  /* 0x0000001716177223 */ /* 0x040fe40000000019 */
[C---:B------:R-:W-:Y:S02]  /*15f0*/  FFMA R24, R22.reuse, R35, RZ ;  /* 0x0000002316187223 */ /* 0x040fe400000000ff */
[----:B------:R-:W-:Y:S01]  /*1600*/  FFMA R23, R22, R23, R36 ;  /* 0x0000001716177223 */ /* 0x000fe20000000024 */
[----:B------:R-:W-:-:S03]  /*1610*/  IMAD.U32 R36, RZ, RZ, UR7 ;  /* 0x00000007ff247e24 */ /* 0x000fc6000f8e00ff */
[----:B------:R-:W-:-:S04]  /*1620*/  FFMA R35, R24, R23, R35 ;  /* 0x0000001718237223 */ /* 0x000fc80000000023 */
[----:B------:R-:W-:Y:S01]  /*1630*/  @P1 FADD R35, RZ, -R35 ;  /* 0x80000023ff231221 */ /* 0x000fe20000000000 */
[----:B------:R-:W-:Y:S06]  /*1640*/  BRA.U UP1, `(.L_x_8) ;  /* 0x0000000501307547 */ /* 0x000fec000b800000 */
[----:B------:R-:W-:Y:S01]  /*1650*/  MOV R37, RZ ;  /* 0x000000ff00257202 */ /* 0x000fe20000000f00 */
[----:B------:R-:W-:Y:S02]  /*1660*/  IMAD.MOV.U32 R41, RZ, RZ, RZ ;  /* 0x000000ffff297224 */ /* 0x000fe400078e00ff */
[----:B------:R-:W-:-:S07]  /*1670*/  IMAD.MOV.U32 R39, RZ, RZ, RZ ;  /* 0x000000ffff277224 */ /* 0x000fce00078e00ff */
.L_x_9:
[----:B------:R-:W0:Y:S02]  /*1680*/  LDC.64 R22, c[0x4][RZ] ;  /* 0x01000000ff167b82 */ /* 0x000e240000000a00 */
[----:B0-----:R-:W-:-:S05]  /*1690*/  IMAD.WIDE.U32 R24, R39, 0x4, R22 ;  /* 0x0000000427187825 */ /* 0x001fca00078e0016 */
[----:B------:R-:W3:Y:S01]  /*16a0*/  LDG.E.CONSTANT R22, desc[UR10][R24.64] ;  /* 0x0000000a18167981 */ /* 0x000ee2000c1e9900 */
[C---:B------:R-:W-:Y:S01]  /*16b0*/  SHF.L.U32 R36, R39.reuse, 0x2, RZ ;  /* 0x0000000227247819 */ /* 0x040fe200000006ff */
        /* <DEDUP_REMOVED lines=9> */
[-C--:B------:R-:W-:Y:S01]  /*1750*/  @P0 MOV R21, R22.reuse ;  /* 0x0000001600150202 */ /* 0x080fe20000000f00 */
[----:B------:R-:W-:Y:S01]  /*1760*/  IMAD.X R37, R23, 0x1, R41, P6 ;  /* 0x0000000117257824 */ /* 0x000fe200030e0629 */
[----:B------:R-:W-:Y:S01]  /*1770*/  ISETP.NE.AND P6, PT, R39, 0x6, PT ;  /* 0x000000062700780c */ /* 0x000fe20003fc5270 */
[--C-:B------:R-:W-:Y:S01]  /*1780*/  @P5 IMAD.MOV.U32 R26, RZ, RZ, R22.reuse ;  /* 0x000000ffff1a5224 */ /* 0x100fe200078e0016 */
[----:B------:R-:W-:Y:S01]  /*1790*/  @P3 MOV R28, R22 ;  /* 0x00000016001c3202 */ /* 0x000fe20000000f00 */
[--C-:B------:R-:W-:Y:S02]  /*17a0*/  @P4 IMAD.MOV.U32 R27, RZ, RZ, R22.reuse ;  /* 0x000000ffff1b4224 */ /* 0x100fe400078e0016 */
[--C-:B------:R-:W-:Y:S02]  /*17b0*/  @P2 IMAD.MOV.U32 R29, RZ, RZ, R22.reuse ;  /* 0x000000ffff1d2224 */ /* 0x100fe400078e0016 */
[----:B------:R-:W-:-:S06]  /*17c0*/  @P1 IMAD.MOV.U32 R30, RZ, RZ, R22 ;  /* 0x000000ffff1e1224 */ /* 0x000fcc00078e0016 */
[----:B------:R-:W-:Y:S05]  /*17d0*/  @P6 BRA `(.L_x_9) ;  /* 0xfffffffc00a86947 */ /* 0x000fea000383ffff */
[C---:B------:R-:W-:Y:S02]  /*17e0*/  ISETP.EQ.AND P3, PT, R3.reuse, -0x18, PT ;  /* 0xffffffe80300780c */ /* 0x040fe40003f62270 */
[C---:B------:R-:W-:Y:S02]  /*17f0*/  ISETP.EQ.AND P4, PT, R3.reuse, -0x14, PT ;  /* 0xffffffec0300780c */ /* 0x040fe40003f82270 */
[C---:B------:R-:W-:Y:S02]  /*1800*/  ISETP.EQ.AND P2, PT, R3.reuse, -0x10, PT ;  /* 0xfffffff00300780c */ /* 0x040fe40003f42270 */
[C---:B------:R-:W-:Y:S02]  /*1810*/  ISETP.EQ.AND P1, PT, R3.reuse, -0xc, PT ;  /* 0xfffffff40300780c */ /* 0x040fe40003f22270 */
[----:B------:R-:W-:Y:S02]  /*1820*/  ISETP.EQ.AND P0, PT, R3, -0x8, PT ;  /* 0xfffffff80300780c */ /* 0x000fe40003f02270 */
[----:B------:R-:W-:-:S02]  /*1830*/  ISETP.NE.AND P6, PT, R17, RZ, PT ;  /* 0x000000ff1100720c */ /* 0x000fc40003fc5270 */
[C---:B------:R-:W-:Y:S02]  /*1840*/  ISETP.EQ.AND P5, PT, R3.reuse, RZ, PT ;  /* 0x000000ff0300720c */ /* 0x040fe40003fa2270 */
[----:B------:R-:W-:Y:S01]  /*1850*/  @P3 MOV R36, R21 ;  /* 0x0000001500243202 */ /* 0x000fe20000000f00 */
[----:B------:R-:W-:Y:S01]  /*1860*/  @P4 IMAD.MOV.U32 R22, RZ, RZ, R21 ;  /* 0x000000ffff164224 */ /* 0x000fe200078e0015 */
[C---:B------:R-:W-:Y:S01]  /*1870*/  ISETP.EQ.AND P3, PT, R3.reuse, -0x4, PT ;  /* 0xfffffffc0300780c */ /* 0x040fe20003f62270 */
[----:B------:R-:W-:Y:S01]  /*1880*/  @P4 IMAD.MOV.U32 R36, RZ, RZ, R26 ;  /* 0x000000ffff244224 */ /* 0x000fe200078e001a */
[----:B------:R-:W-:Y:S01]  /*1890*/  ISETP.EQ.AND P4, PT, R3, 0x4, PT ;  /* 0x000000040300780c */ /* 0x000fe20003f82270 */
[--C-:B------:R-:W-:Y:S01]  /*18a0*/  @P2 IMAD.MOV.U32 R36, RZ, RZ, R27.reuse ;  /* 0x000000ffff242224 */ /* 0x100fe200078e001b */
[----:B------:R-:W-:Y:S01]  /*18b0*/  @P2 MOV R22, R26 ;  /* 0x0000001a00162202 */ /* 0x000fe20000000f00 */
[----:B------:R-:W-:Y:S01]  /*18c0*/  @P1 IMAD.MOV.U32 R22, RZ, RZ, R27 ;  /* 0x000000ffff161224 */ /* 0x000fe200078e001b */
[----:B------:R-:W-:Y:S01]  /*18d0*/  @P1 MOV R36, R28 ;  /* 0x0000001c00241202 */ /* 0x000fe20000000f00 */
[----:B------:R-:W-:-:S02]  /*18e0*/  @P0 IMAD.MOV.U32 R22, RZ, RZ, R28 ;  /* 0x000000ffff160224 */ /* 0x000fc400078e001c */
[----:B------:R-:W-:-:S04]  /*18f0*/  @P0 IMAD.MOV.U32 R36, RZ, RZ, R29 ;  /* 0x000000ffff240224 */ /* 0x000fc800078e001d */
[----:B------:R-:W-:Y:S01]  /*1900*/  @P3 MOV R22, R29 ;  /* 0x0000001d00163202 */ /* 0x000fe20000000f00 */
[--C-:B------:R-:W-:Y:S01]  /*1910*/  @P3 IMAD.MOV.U32 R36, RZ, RZ, R30.reuse ;  /* 0x000000ffff243224 */ /* 0x100fe200078e001e */
[----:B------:R-:W-:Y:S01]  /*1920*/  @P5 MOV R36, R37 ;  /* 0x0000002500245202 */ /* 0x000fe20000000f00 */
[----:B------:R-:W-:Y:S02]  /*1930*/  @P5 IMAD.MOV.U32 R22, RZ, RZ, R30 ;  /* 0x000000ffff165224 */ /* 0x000fe400078e001e */
[----:B------:R-:W-:Y:S01]  /*1940*/  @P4 IMAD.MOV.U32 R22, RZ, RZ, R37 ;  /* 0x000000ffff164224 */ /* 0x000fe200078e0025 */
        /* <DEDUP_REMOVED lines=11> */
.L_x_10:
        /* <DEDUP_REMOVED lines=17> */
.L_x_8:
[----:B------:R-:W-:Y:S01]  /*1b10*/  FMUL R23, R37, R37 ;  /* 0x0000002525177220 */ /* 0x000fe20000400000 */
[C---:B------:R-:W-:Y:S02]  /*1b20*/  LOP3.LUT R24, R36.reuse, 0x1, RZ, 0xc0, !PT ;  /* 0x0000000124187812 */ /* 0x040fe400078ec0ff */
[----:B------:R-:W-:Y:S01]  /*1b30*/  LOP3.LUT P1, RZ, R36, 0x2, RZ, 0xc0, !PT ;  /* 0x0000000224ff7812 */ /* 0x000fe2000782c0ff */
[----:B------:R-:W-:Y:S01]  /*1b40*/  FFMA R22, R23, R31, -0.0013887860113754868507 ;  /* 0xbab607ed17167423 */ /* 0x000fe2000000001f */
[----:B------:R-:W-:-:S04]  /*1b50*/  ISETP.NE.U32.AND P0, PT, R24, 0x1, PT ;  /* 0x000000011800780c */ /* 0x000fc80003f05070 */
[----:B------:R-:W-:Y:S02]  /*1b60*/  FSEL R24, R22, -0.00019574658654164522886, !P0 ;  /* 0xb94d415316187808 */ /* 0x000fe40004000000 */
[----:B------:R-:W-:Y:S02]  /*1b70*/  FSEL R38, R32, 0.0083327032625675201416, !P0 ;  /* 0x3c0885e420267808 */ /* 0x000fe40004000000 */
[----:B------:R-:W-:Y:S02]  /*1b80*/  FSEL R22, R37, 1, P0 ;  /* 0x3f80000025167808 */ /* 0x000fe40000000000 */
[----:B------:R-:W-:Y:S01]  /*1b90*/  FSEL R37, -R33, -0.16666662693023681641, !P0 ;  /* 0xbe2aaaa821257808 */ /* 0x000fe20004000100 */
[C---:B------:R-:W-:Y:S01]  /*1ba0*/  FFMA R24, R23.reuse, R24, R38 ;  /* 0x0000001817187223 */ /* 0x040fe20000000026 */
[----:B------:R-:W-:Y:S01]  /*1bb0*/  MOV R38, R6 ;  /* 0x0000000600267202 */ /* 0x000fe20000000f00 */
[C---:B------:R-:W-:Y:S02]  /*1bc0*/  FFMA R25, R23.reuse, R22, RZ ;  /* 0x0000001617197223 */ /* 0x040fe400000000ff */
[----:B------:R-:W-:Y:S01]  /*1bd0*/  FFMA R24, R23, R24, R37 ;  /* 0x0000001817187223 */ /* 0x000fe20000000025 */
[----:B------:R-:W-:-:S03]  /*1be0*/  IMAD.U32 R37, RZ, RZ, UR7 ;  /* 0x00000007ff257e24 */ /* 0x000fc6000f8e00ff */
[----:B------:R-:W-:-:S04]  /*1bf0*/  FFMA R36, R25, R24, R22 ;  /* 0x0000001819247223 */ /* 0x000fc80000000016 */
[----:B------:R-:W-:Y:S01]  /*1c00*/  @P1 FADD R36, RZ, -R36 ;  /* 0x80000024ff241221 */ /* 0x000fe20000000000 */
[----:B------:R-:W-:Y:S06]  /*1c10*/  BRA.U UP1, `(.L_x_11) ;  /* 0x0000000501307547 */ /* 0x000fec000b800000 */
[----:B------:R-:W-:Y:S01]  /*1c20*/  IMAD.MOV.U32 R37, RZ, RZ, RZ ;  /* 0x000000ffff257224 */ /* 0x000fe200078e00ff */
[----:B------:R-:W-:Y:S01]  /*1c30*/  MOV R39, RZ ;  /* 0x000000ff00277202 */ /* 0x000fe20000000f00 */
[----:B------:R-:W-:-:S07]  /*1c40*/  IMAD.MOV.U32 R41, RZ, RZ, RZ ;  /* 0x000000ffff297224 */ /* 0x000fce00078e00ff */
.L_x_12:
        /* <DEDUP_REMOVED lines=56> */
.L_x_13:
        /* <DEDUP_REMOVED lines=17> */
.L_x_11:
[----:B------:R-:W-:Y:S01]  /*20e0*/  FMUL R25, R38, R38 ;  /* 0x0000002626197220 */ /* 0x000fe20000400000 */
[C---:B------:R-:W-:Y:S01]  /*20f0*/  LOP3.LUT R22, R37.reuse, 0x1, RZ, 0xc0, !PT ;  /* 0x0000000125167812 */ /* 0x040fe200078ec0ff */
[----:B------:R-:W0:Y:S01]  /*2100*/  LDCU.64 UR12, c[0x3][URZ] ;  /* 0x00c00000ff0c77ac */ /* 0x000e220008000a00 */
[----:B------:R-:W-:Y:S01]  /*2110*/  IADD3 R37, PT, PT, R37, 0x1, RZ ;  /* 0x0000000125257810 */ /* 0x000fe20007ffe0ff */
[----:B------:R-:W-:Y:S01]  /*2120*/  FFMA R31, R25, R31, -0.0013887860113754868507 ;  /* 0xbab607ed191f7423 */ /* 0x000fe2000000001f */
[----:B------:R-:W-:Y:S01]  /*2130*/  ISETP.NE.U32.AND P0, PT, R22, 0x1, PT ;  /* 0x000000011600780c */ /* 0x000fe20003f05070 */
[----:B------:R-:W1:Y:S01]  /*2140*/  MUFU.RCP R24, R35 ;  /* 0x0000002300187308 */ /* 0x000e620000001000 */
[----:B------:R-:W-:Y:S01]  /*2150*/  LOP3.LUT P1, RZ, R37, 0x2, RZ, 0xc0, !PT ;  /* 0x0000000225ff7812 */ /* 0x000fe2000782c0ff */
[----:B------:R-:W3:Y:S01]  /*2160*/  LDC R23, c[0x0][0x380] ;  /* 0x0000e000ff177b82 */ /* 0x000ee20000000800 */
[----:B------:R-:W-:Y:S01]  /*2170*/  FSEL R32, R32, 0.0083327032625675201416, P0 ;  /* 0x3c0885e420207808 */ /* 0x000fe20000000000 */
[----:B------:R-:W-:Y:S01]  /*2180*/  BSSY.RECONVERGENT B2, `(.L_x_14) ;  /* 0x000001b000027945 */ /* 0x000fe20003800200 */
[----:B------:R-:W-:-:S02]  /*2190*/  FSEL R22, R31, -0.00019574658654164522886, P0 ;  /* 0xb94d41531f167808 */ /* 0x000fc40000000000 */
[----:B------:R-:W-:-:S03]  /*21a0*/  FSEL R40, -R33, -0.16666662693023681641, P0 ;  /* 0xbe2aaaa821287808 */ /* 0x000fc60000000100 */
[----:B------:R-:W-:Y:S01]  /*21b0*/  FFMA R32, R25, R22, R32 ;  /* 0x0000001619207223 */ /* 0x000fe20000000020 */
[----:B------:R-:W-:-:S03]  /*21c0*/  FSEL R22, R38, 1, !P0 ;  /* 0x3f80000026167808 */ /* 0x000fc60004000000 */
[C---:B------:R-:W-:Y:S01]  /*21d0*/  FFMA R32, R25.reuse, R32, R40 ;  /* 0x0000002019207223 */ /* 0x040fe20000000028 */
[----:B0-----:R-:W-:Y:S01]  /*21e0*/  FADD R31, R18, -UR13 ;  /* 0x8000000d121f7e21 */ /* 0x001fe20008000000 */
[----:B------:R-:W-:Y:S01]  /*21f0*/  FFMA R25, R25, R22, RZ ;  /* 0x0000001619197223 */ /* 0x000fe200000000ff */
[----:B-1----:R-:W-:Y:S02]  /*2200*/  FFMA R37, -R35, R24, 1 ;  /* 0x3f80000023257423 */ /* 0x002fe40000000118 */
[----:B------:R-:W-:Y:S01]  /*2210*/  FMUL R33, R36, R31 ;  /* 0x0000001f24217220 */ /* 0x000fe20000400000 */
[----:B------:R-:W-:Y:S01]  /*2220*/  FFMA R22, R25, R32, R22 ;  /* 0x0000002019167223 */ /* 0x000fe20000000016 */
[----:B------:R-:W-:Y:S01]  /*2230*/  FADD R25, R20, -UR12 ;  /* 0x8000000c14197e21 */ /* 0x000fe20008000000 */
[----:B------:R-:W-:Y:S02]  /*2240*/  FFMA R37, R24, R37, R24 ;  /* 0x0000002518257223 */ /* 0x000fe40000000018 */
[----:B------:R-:W-:Y:S01]  /*2250*/  @P1 FADD R22, RZ, -R22 ;  /* 0x80000016ff161221 */ /* 0x000fe20000000000 */
[----:B---3--:R-:W-:-:S03]  /*2260*/  ISETP.NE.AND P2, PT, R23, 0x1, PT ;  /* 0x000000011700780c */ /* 0x008fc60003f45270 */
[-C--:B------:R-:W-:Y:S01]  /*2270*/  FFMA R18, R22, -R25.reuse, -R33 ;  /* 0x8000001916127223 */ /* 0x080fe20000000821 */
[----:B------:R-:W-:-:S03]  /*2280*/  FMUL R25, R36, R25 ;  /* 0x0000001924197220 */ /* 0x000fc60000400000 */
[----:B------:R-:W0:Y:S01]  /*2290*/  FCHK P0, R18, R35 ;  /* 0x0000002312007302 */ /* 0x000e220000000000 */
[----:B------:R-:W-:Y:S01]  /*22a0*/  FFMA R20, R18, R37, RZ ;  /* 0x0000002512147223 */ /* 0x000fe200000000ff */
[----:B------:R-:W-:-:S03]  /*22b0*/  FFMA R24, R22, R31, -R25 ;  /* 0x0000001f16187223 */ /* 0x000fc60000000819 */
[----:B------:R-:W-:-:S04]  /*22c0*/  FFMA R23, -R35, R20, R18 ;  /* 0x0000001423177223 */ /* 0x000fc80000000112 */
[----:B------:R-:W-:Y:S01]  /*22d0*/  FFMA R23, R37, R23, R20 ;  /* 0x0000001725177223 */ /* 0x000fe20000000014 */
[----:B------:R-:W-:Y:S01]  /*22e0*/  IMAD.MOV.U32 R20, RZ, RZ, RZ ;  /* 0x000000ffff147224 */ /* 0x000fe200078e00ff */
[----:B0-----:R-:W-:Y:S06]  /*22f0*/  @!P0 BRA `(.L_x_15) ;  /* 0x00000000000c8947 */ /* 0x001fec0003800000 */
[----:B------:R-:W-:-:S07]  /*2300*/  MOV R22, 0x2320 ;  /* 0x0000232000167802 */ /* 0x000fce0000000f00 */
[----:B--2---:R-:W-:Y:S05]  /*2310*/  CALL.REL.NOINC `($__internal_2_$__cuda_sm3x_div_rn_noftz_f32_slowpath) ;  /* 0x0000001c002c7944 */ /* 0x004fea0003c00000 */
[----:B------:R-:W-:-:S07]  /*2320*/  IMAD.MOV.U32 R23, RZ, RZ, R18 ;  /* 0x000000ffff177224 */ /* 0x000fce00078e0012 */
.L_x_15:
[----:B------:R-:W-:Y:S05]  /*2330*/  BSYNC.RECONVERGENT B2 ;  /* 0x0000000000027941 */ /* 0x000fea0003800200 */
.L_x_14:
[----:B------:R-:W-:Y:S01]  /*2340*/  FMUL R23, R23, R23 ;  /* 0x0000001717177220 */ /* 0x000fe20000400000 */
[----:B------:R-:W-:Y:S03]  /*2350*/  BSSY.RECONVERGENT B0, `(.L_x_16) ;  /* 0x000000d000007945 */ /* 0x000fe60003800200 */
[----:B------:R-:W-:-:S04]  /*2360*/  FFMA R18, R24, R24, R23 ;  /* 0x0000001818127223 */ /* 0x000fc80000000017 */
[----:B------:R0:W1:Y:S01]  /*2370*/  MUFU.RSQ R23, R18 ;  /* 0x0000001200177308 */ /* 0x0000620000001400 */
[----:B------:R-:W-:-:S04]  /*2380*/  IADD3 R22, PT, PT, R18, -0xd000000, RZ ;  /* 0xf300000012167810 */ /* 0x000fc80007ffe0ff */
[----:B------:R-:W-:-:S13]  /*2390*/  ISETP.GT.U32.AND P0, PT, R22, 0x727fffff, PT ;  /* 0x727fffff1600780c */ /* 0x000fda0003f04070 */
[----:B01----:R-:W-:Y:S05]  /*23a0*/  @!P0 BRA `(.L_x_17) ;  /* 0x00000000000c8947 */ /* 0x003fea0003800000 */
[----:B------:R-:W-:-:S07]  /*23b0*/  MOV R33, 0x23d0 ;  /* 0x000023d000217802 */ /* 0x000fce0000000f00 */
[----:B--2---:R-:W-:Y:S05]  /*23c0*/  CALL.REL.NOINC `($__internal_1_$__cuda_sm20_sqrt_rn_f32_slowpath) ;  /* 0x0000001800a47944 */ /* 0x004fea0003c00000 */
[----:B------:R-:W-:Y:S05]  /*23d0*/  BRA `(.L_x_18) ;  /* 0x0000000000107947 */ /* 0x000fea0003800000 */
.L_x_17:
[----:B------:R-:W-:Y:S01]  /*23e0*/  FMUL.FTZ R25, R18, R23 ;  /* 0x0000001712197220 */ /* 0x000fe20000410000 */
[----:B------:R-:W-:-:S03]  /*23f0*/  FMUL.FTZ R22, R23, 0.5 ;  /* 0x3f00000017167820 */ /* 0x000fc60000410000 */
[----:B------:R-:W-:-:S04]  /*2400*/  FFMA R18, -R25, R25, R18 ;  /* 0x0000001919127223 */ /* 0x000fc80000000112 */
[----:B------:R-:W-:-:S07]  /*2410*/  FFMA R25, R18, R22, R25 ;  /* 0x0000001612197223 */ /* 0x000fce0000000019 */
.L_x_18:
[----:B------:R-:W-:Y:S05]  /*2420*/  BSYNC.RECONVERGENT B0 ;  /* 0x0000000000007941 */ /* 0x000fea0003800200 */
.L_x_16:
[----:B------:R-:W-:Y:S05]  /*2430*/  @P2 BRA `(.L_x_19) ;  /* 0x0000000000702947 */ /* 0x000fea0003800000 */
[----:B------:R-:W0:Y:S01]  /*2440*/  LDC R22, c[0x3][0x44] ;  /* 0x00c01100ff167b82 */ /* 0x000e220000000800 */
[----:B------:R-:W-:Y:S01]  /*2450*/  BSSY.RECONVERGENT B2, `(.L_x_20) ;  /* 0x000000e000027945 */ /* 0x000fe20003800200 */
[----:B0-----:R-:W0:Y:S08]  /*2460*/  MUFU.RCP R18, R22 ;  /* 0x0000001600127308 */ /* 0x001e300000001000 */
[----:B------:R-:W1:Y:S01]  /*2470*/  FCHK P0, -R25, R22 ;  /* 0x0000001619007302 */ /* 0x000e620000000100 */
[----:B0-----:R-:W-:-:S04]  /*2480*/  FFMA R23, R18, -R22, 1 ;  /* 0x3f80000012177423 */ /* 0x001fc80000000816 */
[----:B------:R-:W-:-:S04]  /*2490*/  FFMA R18, R18, R23, R18 ;  /* 0x0000001712127223 */ /* 0x000fc80000000012 */
[----:B------:R-:W-:-:S04]  /*24a0*/  FFMA R20, R18, -R25, RZ ;  /* 0x8000001912147223 */ /* 0x000fc800000000ff */
[----:B------:R-:W-:-:S04]  /*24b0*/  FFMA R23, R20, -R22, -R25 ;  /* 0x8000001614177223 */ /* 0x000fc80000000819 */
[----:B------:R-:W-:Y:S01]  /*24c0*/  FFMA R18, R18, R23, R20 ;  /* 0x0000001712127223 */ /* 0x000fe20000000014 */
[----:B-1----:R-:W-:Y:S06]  /*24d0*/  @!P0 BRA `(.L_x_21) ;  /* 0x0000000000148947 */ /* 0x002fec0003800000 */
[----:B------:R-:W0:Y:S01]  /*24e0*/  LDCU UR9, c[0x3][0x44] ;  /* 0x00c00880ff0977ac */ /* 0x000e220008000800 */
[----:B------:R-:W-:Y:S01]  /*24f0*/  FADD R18, -R25, -RZ ;  /* 0x800000ff19127221 */ /* 0x000fe20000000100 */
[----:B------:R-:W-:Y:S01]  /*2500*/  MOV R22, 0x2530 ;  /* 0x0000253000167802 */ /* 0x000fe20000000f00 */
[----:B0-----:R-:W-:-:S07]  /*2510*/  IMAD.U32 R35, RZ, RZ, UR9 ;  /* 0x00000009ff237e24 */ /* 0x001fce000f8e00ff */
[----:B--2---:R-:W-:Y:S05]  /*2520*/  CALL.REL.NOINC `($__internal_2_$__cuda_sm3x_div_rn_noftz_f32_slowpath) ;  /* 0x0000001800a87944 */ /* 0x004fea0003c00000 */
.L_x_21:
[----:B------:R-:W-:Y:S05]  /*2530*/  BSYNC.RECONVERGENT B2 ;  /* 0x0000000000027941 */ /* 0x000fea0003800200 */
.L_x_20:
[----:B------:R-:W-:Y:S02]  /*2540*/  HFMA2 R31, -RZ, RZ, 3.7421875, 0 ;  /* 0x437c0000ff1f7431 */ /* 0x000fe400000001ff */
[----:B------:R-:W-:Y:S01]  /*2550*/  IMAD.MOV.U32 R23, RZ, RZ, 0x3bbb989d ;  /* 0x3bbb989dff177424 */ /* 0x000fe200078e00ff */
[----:B------:R-:W0:Y:S03]  /*2560*/  LDCU UR9, c[0x3][0x40] ;  /* 0x00c00800ff0977ac */ /* 0x000e260008000800 */
[----:B------:R-:W-:-:S04]  /*2570*/  FFMA.SAT R20, R18, R23, 0.5 ;  /* 0x3f00000012147423 */ /* 0x000fc80000002017 */
[----:B------:R-:W-:-:S04]  /*2580*/  FFMA.RM R20, R20, R31, 12582913 ;  /* 0x4b40000114147423 */ /* 0x000fc8000000401f */
[C---:B------:R-:W-:Y:S01]  /*2590*/  FADD R23, R20.reuse, -12583039 ;  /* 0xcb40007f14177421 */ /* 0x040fe20000000000 */
[----:B------:R-:W-:-:S03]  /*25a0*/  IMAD.SHL.U32 R20, R20, 0x800000, RZ ;  /* 0x0080000014147824 */ /* 0x000fc600078e00ff */
[----:B------:R-:W-:-:S04]  /*25b0*/  FFMA R23, R18, 1.4426950216293334961, -R23 ;  /* 0x3fb8aa3b12177823 */ /* 0x000fc80000000817 */
[----:B------:R-:W-:-:S06]  /*25c0*/  FFMA R23, R18, 1.925963033500011079e-08, R23 ;  /* 0x32a5706012177823 */ /* 0x000fcc0000000017 */
[----:B------:R-:W1:Y:S02]  /*25d0*/  MUFU.EX2 R23, R23 ;  /* 0x0000001700177308 */ /* 0x000e640000000800 */
[----:B-1----:R-:W-:-:S04]  /*25e0*/  FMUL R20, R20, R23 ;  /* 0x0000001714147220 */ /* 0x002fc80000400000 */
[----:B0-----:R-:W-:-:S07]  /*25f0*/  FMUL R20, R20, UR9 ;  /* 0x0000000914147c20 */ /* 0x001fce0008400000 */
.L_x_19:
[----:B------:R-:W-:Y:S01]  /*2600*/  FSETP.GT.AND P0, PT, R25, RZ, PT ;  /* 0x000000ff1900720b */ /* 0x000fe20003f04000 */
[----:B------:R-:W-:Y:S01]  /*2610*/  BSSY.RECONVERGENT B2, `(.L_x_22) ;  /* 0x0000127000027945 */ /* 0x000fe20003800200 */
[----:B------:R-:W-:-:S11]  /*2620*/  IMAD.MOV.U32 R18, RZ, RZ, RZ ;  /* 0x000000ffff127224 */ /* 0x000fd600078e00ff */
[----:B------:R-:W-:Y:S05]  /*2630*/  @!P0 BRA `(.L_x_23) ;  /* 0x0000001000908947 */ /* 0x000fea0003800000 */
[----:B------:R-:W0:Y:S01]  /*2640*/  LDCU UR9, c[0x0][0x384] ;  /* 0x00007080ff0977ac */ /* 0x000e220008000800 */
[----:B------:R-:W-:Y:S01]  /*2650*/  BSSY.RECONVERGENT B3, `(.L_x_24) ;  /* 0x0000111000037945 */ /* 0x000fe20003800200 */
[----:B------:R-:W-:Y:S01]  /*2660*/  MOV R23, RZ ;  /* 0x000000ff00177202 */ /* 0x000fe20000000f00 */
[----:B0-----:R-:W-:-:S09]  /*2670*/  UISETP.GT.AND UP2, UPT, UR9, 0x2, UPT ;  /* 0x000000020900788c */ /* 0x001fd2000bf44270 */
[----:B------:R-:W-:Y:S05]  /*2680*/  BRA.U UP2, `(.L_x_25) ;  /* 0x0000000102e47547 */ /* 0x000fea000b800000 */
[----:B------:R-:W-:-:S09]  /*2690*/  UISETP.NE.AND UP2, UPT, UR9, 0x1, UPT ;  /* 0x000000010900788c */ /* 0x000fd2000bf45270 */
[----:B------:R-:W-:Y:S05]  /*26a0*/  BRA.U !UP2, `(.L_x_26) ;  /* 0x000000010a7c7547 */ /* 0x000fea000b800000 */
[----:B------:R-:W-:-:S09]  /*26b0*/  UISETP.NE.AND UP2, UPT, UR9, 0x2, UPT ;  /* 0x000000020900788c */ /* 0x000fd2000bf45270 */
[----:B------:R-:W-:Y:S05]  /*26c0*/  BRA.U UP2, `(.L_x_27) ;  /* 0x0000001102247547 */ /* 0x000fea000b800000 */
        /* <DEDUP_REMOVED lines=15> */
.L_x_29:
[----:B------:R-:W-:Y:S05]  /*27c0*/  BSYNC.RECONVERGENT B4 ;  /* 0x0000000000047941 */ /* 0x000fea0003800200 */
.L_x_28:
        /* <DEDUP_REMOVED lines=8> */
[----:B------:R-:W-:-:S04]  /*2850*/  FFMA R18, R18, 1.925963033500011079e-08, R23 ;  /* 0x32a5706012127823 */ /* 0x000fc80000000017 */
[----:B------:R-:W1:Y:S02]  /*2860*/  MUFU.EX2 R23, R18 ;  /* 0x0000001200177308 */ /* 0x000e640000000800 */
[----:B-1----:R-:W-:-:S04]  /*2870*/  FFMA R23, R22, -R23, 1 ;  /* 0x3f80000016177423 */ /* 0x002fc80000000817 */
[----:B0-----:R-:W-:Y:S01]  /*2880*/  FMUL R23, R23, UR9 ;  /* 0x0000000917177c20 */ /* 0x001fe20008400000 */
[----:B------:R-:W-:Y:S06]  /*2890*/  BRA `(.L_x_27) ;  /* 0x0000000c00b07947 */ /* 0x000fec0003800000 */
.L_x_26:
[----:B------:R-:W0:Y:S01]  /*28a0*/  LDC R31, c[0x3][0x80] ;  /* 0x00c02000ff1f7b82 */ /* 0x000e220000000800 */
[----:B------:R-:W1:Y:S02]  /*28b0*/  LDCU UR9, c[0x3][0x84] ;  /* 0x00c01080ff0977ac */ /* 0x000e640008000800 */
[----:B-1----:R-:W-:Y:S01]  /*28c0*/  IMAD.U32 R23, RZ, RZ, UR9 ;  /* 0x00000009ff177e24 */ /* 0x002fe2000f8e00ff */
[----:B0-----:R-:W-:-:S13]  /*28d0*/  FSETP.GTU.AND P0, PT, R25, R31, PT ;  /* 0x0000001f1900720b */ /* 0x001fda0003f0c000 */
[----:B------:R-:W-:Y:S05]  /*28e0*/  @P0 BRA `(.L_x_27) ;  /* 0x0000000c009c0947 */ /* 0x000fea0003800000 */
[----:B------:R-:W0:Y:S01]  /*28f0*/  LDCU UR9, c[0x3][0x84] ;  /* 0x00c01080ff0977ac */ /* 0x000e220008000800 */
[----:B------:R-:W1:Y:S01]  /*2900*/  MUFU.RCP R18, R31 ;  /* 0x0000001f00127308 */ /* 0x000e620000001000 */
[----:B------:R-:W-:Y:S01]  /*2910*/  BSSY.RECONVERGENT B4, `(.L_x_30) ;  /* 0x000000f000047945 */ /* 0x000fe20003800200 */
[----:B0-----:R-:W-:Y:S01]  /*2920*/  FMUL R32, R25, UR9 ;  /* 0x0000000919207c20 */ /* 0x001fe20008400000 */
[----:B-1----:R-:W-:-:S05]  /*2930*/  FFMA R23, R18, -R31, 1 ;  /* 0x3f80000012177423 */ /* 0x002fca000000081f */
[----:B------:R-:W0:Y:S01]  /*2940*/  FCHK P0, R32, R31 ;  /* 0x0000001f20007302 */ /* 0x000e220000000000 */
[----:B------:R-:W-:-:S04]  /*2950*/  FFMA R18, R18, R23, R18 ;  /* 0x0000001712127223 */ /* 0x000fc80000000012 */
[----:B------:R-:W-:-:S04]  /*2960*/  FFMA R23, R18, R32, RZ ;  /* 0x0000002012177223 */ /* 0x000fc800000000ff */
[----:B------:R-:W-:-:S04]  /*2970*/  FFMA R22, R23, -R31, R32 ;  /* 0x8000001f17167223 */ /* 0x000fc80000000020 */
[----:B------:R-:W-:Y:S01]  /*2980*/  FFMA R23, R18, R22, R23 ;  /* 0x0000001612177223 */ /* 0x000fe20000000017 */
[----:B0-----:R-:W-:Y:S06]  /*2990*/  @!P0 BRA `(.L_x_31) ;  /* 0x0000000000188947 */ /* 0x001fec0003800000 */
[----:B------:R-:W0:Y:S01]  /*29a0*/  LDCU UR9, c[0x3][0x80] ;  /* 0x00c01000ff0977ac */ /* 0x000e220008000800 */
[----:B------:R-:W-:Y:S02]  /*29b0*/  MOV R18, R32 ;  /* 0x0000002000127202 */ /* 0x000fe40000000f00 */
[----:B------:R-:W-:Y:S01]  /*29c0*/  MOV R22, 0x29f0 ;  /* 0x000029f000167802 */ /* 0x000fe20000000f00 */
[----:B0-----:R-:W-:-:S07]  /*29d0*/  IMAD.U32 R35, RZ, RZ, UR9 ;  /* 0x00000009ff237e24 */ /* 0x001fce000f8e00ff */
[----:B--2---:R-:W-:Y:S05]  /*29e0*/  CALL.REL.NOINC `($__internal_2_$__cuda_sm3x_div_rn_noftz_f32_slowpath) ;  /* 0x0000001400787944 */ /* 0x004fea0003c00000 */
[----:B------:R-:W-:-:S07]  /*29f0*/  IMAD.MOV.U32 R23, RZ, RZ, R18 ;  /* 0x000000ffff177224 */ /* 0x000fce00078e0012 */
.L_x_31:
[----:B------:R-:W-:Y:S05]  /*2a00*/  BSYNC.RECONVERGENT B4 ;  /* 0x0000000000047941 */ /* 0x000fea0003800200 */
.L_x_30:
[----:B------:R-:W-:Y:S05]  /*2a10*/  BRA `(.L_x_27) ;  /* 0x0000000c00507947 */ /* 0x000fea0003800000 */
.L_x_25:
[----:B------:R-:W-:-:S09]  /*2a20*/  UISETP.NE.AND UP2, UPT, UR9, 0x3, UPT ;  /* 0x000000030900788c */ /* 0x000fd2000bf45270 */
[----:B------:R-:W-:Y:S05]  /*2a30*/  BRA.U !UP2, `(.L_x_32) ;  /* 0x000000090ab07547 */ /* 0x000fea000b800000 */
[----:B------:R-:W-:-:S09]  /*2a40*/  UISETP.NE.AND UP2, UPT, UR9, 0x4, UPT ;  /* 0x000000040900788c */ /* 0x000fd2000bf45270 */
[----:B------:R-:W-:Y:S05]  /*2a50*/  BRA.U UP2, `(.L_x_27) ;  /* 0x0000000d02407547 */ /* 0x000fea000b800000 */
[----:B------:R-:W0:Y:S01]  /*2a60*/  LDC R32, c[0x3][0x80] ;  /* 0x00c02000ff207b82 */ /* 0x000e220000000800 */
[----:B------:R-:W-:Y:S01]  /*2a70*/  BSSY.RECONVERGENT B4, `(.L_x_33) ;  /* 0x000000f000047945 */ /* 0x000fe20003800200 */
[----:B------:R-:W-:Y:S01]  /*2a80*/  HFMA2 R31, -RZ, RZ, 1.875, 0 ;  /* 0x3f800000ff1f7431 */ /* 0x000fe200000001ff */
[----:B0-----:R-:W0:Y:S08]  /*2a90*/  MUFU.RCP R23, R32 ;  /* 0x0000002000177308 */ /* 0x001e300000001000 */
[----:B------:R-:W1:Y:S01]  /*2aa0*/  FCHK P0, R25, R32 ;  /* 0x0000002019007302 */ /* 0x000e620000000000 */
[----:B0-----:R-:W-:-:S04]  /*2ab0*/  FFMA R18, R23, -R32, 1 ;  /* 0x3f80000017127423 */ /* 0x001fc80000000820 */
[----:B------:R-:W-:-:S04]  /*2ac0*/  FFMA R18, R23, R18, R23 ;  /* 0x0000001217127223 */ /* 0x000fc80000000017 */
[----:B------:R-:W-:-:S04]  /*2ad0*/  FFMA R22, R18, R25, RZ ;  /* 0x0000001912167223 */ /* 0x000fc800000000ff */
[----:B------:R-:W-:-:S04]  /*2ae0*/  FFMA R23, R22, -R32, R25 ;  /* 0x8000002016177223 */ /* 0x000fc80000000019 */
[----:B------:R-:W-:Y:S01]  /*2af0*/  FFMA R18, R18, R23, R22 ;  /* 0x0000001712127223 */ /* 0x000fe20000000016 */
[----:B-1----:R-:W-:Y:S06]  /*2b00*/  @!P0 BRA `(.L_x_34) ;  /* 0x0000000000148947 */ /* 0x002fec0003800000 */
[----:B------:R-:W0:Y:S01]  /*2b10*/  LDCU UR9, c[0x3][0x80] ;  /* 0x00c01000ff0977ac */ /* 0x000e220008000800 */
[----:B------:R-:W-:Y:S01]  /*2b20*/  IMAD.MOV.U32 R18, RZ, RZ, R25 ;  /* 0x000000ffff127224 */ /* 0x000fe200078e0019 */
[----:B------:R-:W-:Y:S01]  /*2b30*/  MOV R22, 0x2b60 ;  /* 0x00002b6000167802 */ /* 0x000fe20000000f00 */
[----:B0-----:R-:W-:-:S07]  /*2b40*/  IMAD.U32 R35, RZ, RZ, UR9 ;  /* 0x00000009ff237e24 */ /* 0x001fce000f8e00ff */
[----:B--2---:R-:W-:Y:S05]  /*2b50*/  CALL.REL.NOINC `($__internal_2_$__cuda_sm3x_div_rn_noftz_f32_slowpath) ;  /* 0x00000014001c7944 */ /* 0x004fea0003c00000 */
.L_x_34:
[----:B------:R-:W-:Y:S05]  /*2b60*/  BSYNC.RECONVERGENT B4 ;  /* 0x0000000000047941 */ /* 0x000fea0003800200 */
.L_x_33:
[C---:B------:R-:W-:Y:S01]  /*2b70*/  FMUL R23, |R18|.reuse, 16777216 ;  /* 0x4b80000012177820 */ /* 0x040fe20000400200 */
[----:B------:R-:W-:Y:S01]  /*2b80*/  FSETP.GEU.AND P0, PT, |R18|, 1.175494350822287508e-38, PT ;  /* 0x008000001200780b */ /* 0x000fe20003f0e200 */
[----:B------:R-:W-:Y:S01]  /*2b90*/  IMAD.MOV.U32 R38, RZ, RZ, 0x3a2c32e4 ;  /* 0x3a2c32e4ff267424 */ /* 0x000fe200078e00ff */
[----:B------:R-:W-:Y:S02]  /*2ba0*/  BSSY.RECONVERGENT B0, `(.L_x_35) ;  /* 0x0000052000007945 */ /* 0x000fe40003800200 */
[----:B------:R-:W-:Y:S02]  /*2bb0*/  FSEL R23, R23, |R18|, !P0 ;  /* 0x4000001217177208 */ /* 0x000fe40004000000 */
[----:B------:R-:W-:Y:S02]  /*2bc0*/  FSEL R32, RZ, -24, P0 ;  /* 0xc1c00000ff207808 */ /* 0x000fe40000000000 */
[----:B------:R-:W-:-:S04]  /*2bd0*/  IADD3 R22, PT, PT, R23, -0x3f3504f3, RZ ;  /* 0xc0cafb0d17167810 */ /* 0x000fc80007ffe0ff */
[----:B------:R-:W-:-:S04]  /*2be0*/  LOP3.LUT R36, R22, 0xff800000, RZ, 0xc0, !PT ;  /* 0xff80000016247812 */ /* 0x000fc800078ec0ff */
[----:B------:R-:W-:Y:S01]  /*2bf0*/  I2FP.F32.S32 R33, R36 ;  /* 0x0000002400217245 */ /* 0x000fe20000201400 */
[----:B------:R-:W-:-:S04]  /*2c00*/  IMAD.IADD R22, R23, 0x1, -R36 ;  /* 0x0000000117167824 */ /* 0x000fc800078e0a24 */
[C---:B------:R-:W-:Y:S01]  /*2c10*/  FADD R23, R22.reuse, 1 ;  /* 0x3f80000016177421 */ /* 0x040fe20000000000 */
[----:B------:R-:W-:Y:S01]  /*2c20*/  FADD R37, R22, -1 ;  /* 0xbf80000016257421 */ /* 0x000fe20000000000 */
[----:B------:R-:W-:-:S03]  /*2c30*/  FFMA R35, R33, 1.1920928955078125e-07, R32 ;  /* 0x3400000021237823 */ /* 0x000fc60000000020 */
[----:B------:R-:W-:Y:S01]  /*2c40*/  FADD R22, R37, R37 ;  /* 0x0000002525167221 */ /* 0x000fe20000000000 */
[----:B------:R-:W0:Y:S03]  /*2c50*/  MUFU.RCP R23, R23 ;  /* 0x0000001700177308 */ /* 0x000e260000001000 */
[----:B0-----:R-:W-:-:S04]  /*2c60*/  FMUL R22, R23, R22 ;  /* 0x0000001617167220 */ /* 0x001fc80000400000 */
[----:B------:R-:W-:Y:S01]  /*2c70*/  FADD R36, R37, -R22 ;  /* 0x8000001625247221 */ /* 0x000fe20000000000 */
[C---:B------:R-:W-:Y:S01]  /*2c80*/  FMUL R33, R22.reuse, R22 ;  /* 0x0000001616217220 */ /* 0x040fe20000400000 */
[----:B------:R-:W-:Y:S02]  /*2c90*/  FFMA R32, R22, 1.4426950216293334961, R35 ;  /* 0x3fb8aa3b16207823 */ /* 0x000fe40000000023 */
[----:B------:R-:W-:Y:S01]  /*2ca0*/  FADD R36, R36, R36 ;  /* 0x0000002424247221 */ /* 0x000fe20000000000 */
[----:B------:R-:W-:Y:S01]  /*2cb0*/  FFMA R38, R33, R38, 0.0032181653659790754318 ;  /* 0x3b52e7db21267423 */ /* 0x000fe20000000026 */
[----:B------:R-:W-:Y:S02]  /*2cc0*/  FADD R35, R35, -R32 ;  /* 0x8000002023237221 */ /* 0x000fe40000000000 */
[----:B------:R-:W-:Y:S01]  /*2cd0*/  FFMA R36, R37, -R22, R36 ;  /* 0x8000001625247223 */ /* 0x000fe20000000024 */
[----:B------:R-:W-:Y:S01]  /*2ce0*/  FFMA R38, R33, R38, 0.018033718690276145935 ;  /* 0x3c93bb7321267423 */ /* 0x000fe20000000026 */
[----:B------:R-:W-:-:S02]  /*2cf0*/  FFMA R35, R22, 1.4426950216293334961, R35 ;  /* 0x3fb8aa3b16237823 */ /* 0x000fc40000000023 */
[----:B------:R-:W-:Y:S01]  /*2d00*/  FMUL R36, R23, R36 ;  /* 0x0000002417247220 */ /* 0x000fe20000400000 */
[C---:B------:R-:W-:Y:S01]  /*2d10*/  FFMA R38, R33.reuse, R38, 0.12022458761930465698 ;  /* 0x3df6384f21267423 */ /* 0x040fe20000000026 */
[----:B------:R-:W0:Y:S02]  /*2d20*/  LDC R23, c[0x3][0x8c] ;  /* 0x00c02300ff177b82 */ /* 0x000e240000000800 */
[----:B------:R-:W-:Y:S01]  /*2d30*/  FFMA R35, R36, 1.4426950216293334961, R35 ;  /* 0x3fb8aa3b24237823 */ /* 0x000fe20000000023 */
[----:B------:R-:W-:-:S03]  /*2d40*/  FMUL R33, R33, R38 ;  /* 0x0000002621217220 */ /* 0x000fc60000400000 */
[----:B------:R-:W-:Y:S01]  /*2d50*/  FFMA R35, R22, 1.9251366722983220825e-08, R35 ;  /* 0x32a55e3416237823 */ /* 0x000fe20000000023 */
[----:B------:R-:W-:-:S04]  /*2d60*/  FMUL R37, R33, 3 ;  /* 0x4040000021257820 */ /* 0x000fc80000400000 */
[----:B------:R-:W-:-:S04]  /*2d70*/  FFMA R36, R36, R37, R35 ;  /* 0x0000002524247223 */ /* 0x000fc80000000023 */
[----:B------:R-:W-:-:S04]  /*2d80*/  FFMA R35, R22, R33, R36 ;  /* 0x0000002116237223 */ /* 0x000fc80000000024 */
[----:B------:R-:W-:-:S04]  /*2d90*/  FADD R22, R32, R35 ;  /* 0x0000002320167221 */ /* 0x000fc80000000000 */
[----:B------:R-:W-:Y:S01]  /*2da0*/  FADD R32, -R32, R22 ;  /* 0x0000001620207221 */ /* 0x000fe20000000100 */
[----:B0-----:R-:W-:-:S03]  /*2db0*/  FMUL R33, R22, R23 ;  /* 0x0000001716217220 */ /* 0x001fc60000400000 */
[----:B------:R-:W-:Y:S01]  /*2dc0*/  FADD R32, R35, -R32 ;  /* 0x8000002023207221 */ /* 0x000fe20000000000 */
[----:B------:R-:W0:Y:S01]  /*2dd0*/  FRND R36, R33 ;  /* 0x0000002100247307 */ /* 0x000e220000201000 */
[-C--:B------:R-:W-:Y:S01]  /*2de0*/  FFMA R35, R22, R23.reuse, -R33 ;  /* 0x0000001716237223 */ /* 0x080fe20000000821 */
[C---:B------:R-:W-:Y:S02]  /*2df0*/  FSETP.GT.AND P1, PT, |R33|.reuse, 152, PT ;  /* 0x431800002100780b */ /* 0x040fe40003f24200 */
[C---:B------:R-:W-:Y:S01]  /*2e00*/  FSETP.GEU.AND P3, PT, R33.reuse, RZ, PT ;  /* 0x000000ff2100720b */ /* 0x040fe20003f6e000 */
[----:B------:R-:W-:Y:S01]  /*2e10*/  FFMA R37, R32, R23, R35 ;  /* 0x0000001720257223 */ /* 0x000fe20000000023 */
[----:B------:R-:W-:Y:S02]  /*2e20*/  MOV R35, 0x391fcb8e ;  /* 0x391fcb8e00237802 */ /* 0x000fe40000000f00 */
[----:B------:R-:W1:Y:S01]  /*2e30*/  F2I.NTZ R39, R33 ;  /* 0x0000002100277305 */ /* 0x000e620000203100 */
[----:B0-----:R-:W-:Y:S01]  /*2e40*/  FADD R38, R33, -R36 ;  /* 0x8000002421267221 */ /* 0x001fe20000000000 */
[----:B------:R-:W-:-:S03]  /*2e50*/  FSETP.GT.AND P0, PT, R36, RZ, PT ;  /* 0x000000ff2400720b */ /* 0x000fc60003f04000 */
[----:B------:R-:W-:Y:S01]  /*2e60*/  FADD R38, R37, R38 ;  /* 0x0000002625267221 */ /* 0x000fe20000000000 */
[----:B------:R-:W-:Y:S02]  /*2e70*/  SEL R36, RZ, 0x83000000, P0 ;  /* 0x83000000ff247807 */ /* 0x000fe40000000000 */
[----:B------:R-:W-:Y:S01]  /*2e80*/  FSETP.NEU.AND P0, PT, R18, 1, PT ;  /* 0x3f8000001200780b */ /* 0x000fe20003f0d000 */
[----:B------:R-:W-:-:S03]  /*2e90*/  FFMA R37, R38, R35, 0.0013391353422775864601 ;  /* 0x3aaf85ed26257423 */ /* 0x000fc60000000023 */
[----:B------:R-:W-:Y:S01]  /*2ea0*/  FSETP.EQ.OR P2, PT, R23, RZ, !P0 ;  /* 0x000000ff1700720b */ /* 0x000fe20004742400 */
[----:B------:R-:W-:-:S04]  /*2eb0*/  FFMA R37, R38, R37, 0.0096188392490148544312 ;  /* 0x3c1d985626257423 */ /* 0x000fc80000000025 */
[----:B------:R-:W-:-:S04]  /*2ec0*/  FFMA R37, R38, R37, 0.055503588169813156128 ;  /* 0x3d6357bb26257423 */ /* 0x000fc80000000025 */
[----:B------:R-:W-:-:S04]  /*2ed0*/  FFMA R37, R38, R37, 0.24022644758224487305 ;  /* 0x3e75fdec26257423 */ /* 0x000fc80000000025 */
[----:B------:R-:W-:-:S04]  /*2ee0*/  FFMA R37, R38, R37, 0.69314718246459960938 ;  /* 0x3f31721826257423 */ /* 0x000fc80000000025 */
[----:B------:R-:W-:Y:S01]  /*2ef0*/  FFMA R37, R38, R37, 1 ;  /* 0x3f80000026257423 */ /* 0x000fe20000000025 */
[----:B------:R-:W-:Y:S02]  /*2f00*/  VIADD R38, R36, 0x7f000000 ;  /* 0x7f00000024267836 */ /* 0x000fe40000000000 */
[----:B-1----:R-:W-:Y:S02]  /*2f10*/  IMAD R36, R39, 0x800000, -R36 ;  /* 0x0080000027247824 */ /* 0x002fe400078e0a24 */
[----:B------:R-:W-:-:S04]  /*2f20*/  FMUL R37, R37, R38 ;  /* 0x0000002625257220 */ /* 0x000fc80000400000 */
[----:B------:R-:W-:Y:S01]  /*2f30*/  FMUL R36, R37, R36 ;  /* 0x0000002425247220 */ /* 0x000fe20000400000 */
[----:B------:R-:W-:Y:S01]  /*2f40*/  @P1 FSEL R36, RZ, +INF , !P3 ;  /* 0x7f800000ff241808 */ /* 0x000fe20005800000 */
[----:B------:R-:W-:Y:S06]  /*2f50*/  @P2 BRA `(.L_x_36) ;  /* 0x0000000000582947 */ /* 0x000fec0003800000 */
[----:B------:R-:W-:-:S04]  /*2f60*/  FSETP.NAN.AND P1, PT, |R23|, |R23|, PT ;  /* 0x400000171700720b */ /* 0x000fc80003f28200 */
[----:B------:R-:W-:-:S13]  /*2f70*/  FSETP.NUM.AND P1, PT, |R18|, |R18|, !P1 ;  /* 0x400000121200720b */ /* 0x000fda0004f27200 */
[----:B------:R-:W-:Y:S01]  /*2f80*/  @!P1 FADD R31, R18, R23 ;  /* 0x00000017121f9221 */ /* 0x000fe20000000000 */
[----:B------:R-:W-:Y:S06]  /*2f90*/  @!P1 BRA `(.L_x_36) ;  /* 0x0000000000489947 */ /* 0x000fec0003800000 */
[----:B------:R-:W-:-:S04]  /*2fa0*/  FSETP.NEU.AND P1, PT, |R18|, +INF , PT ;  /* 0x7f8000001200780b */ /* 0x000fc80003f2d200 */
[----:B------:R-:W-:-:S04]  /*2fb0*/  FSETP.NEU.AND P1, PT, R18, RZ, P1 ;  /* 0x000000ff1200720b */ /* 0x000fc80000f2d000 */
[----:B------:R-:W-:Y:S02]  /*2fc0*/  FSETP.GEU.OR P2, PT, R23, RZ, P1 ;  /* 0x000000ff1700720b */ /* 0x000fe40000f4e400 */
[----:B------:R-:W-:-:S07]  /*2fd0*/  FSETP.NEU.AND P3, PT, |R8|, 1, !P1 ;  /* 0x3f8000000800780b */ /* 0x000fce0004f6d200 */
[----:B------:R-:W-:-:S05]  /*2fe0*/  @!P1 FADD R33, R18, R18 ;  /* 0x0000001212219221 */ /* 0x000fca0000000000 */
[----:B------:R-:W-:-:S04]  /*2ff0*/  @!P2 LOP3.LUT R33, R33, 0x7f800000, RZ, 0x3c, !PT ;  /* 0x7f8000002121a812 */ /* 0x000fc800078e3cff */
[----:B------:R-:W-:-:S04]  /*3000*/  @P3 LOP3.LUT R33, R33, 0x7fffffff, RZ, 0xc0, !PT ;  /* 0x7fffffff21213812 */ /* 0x000fc800078ec0ff */
[----:B------:R-:W-:Y:S01]  /*3010*/  @!P1 MOV R31, R33 ;  /* 0x00000021001f9202 */ /* 0x000fe20000000f00 */
[----:B------:R-:W-:Y:S06]  /*3020*/  @!P1 BRA `(.L_x_36) ;  /* 0x0000000000249947 */ /* 0x000fec0003800000 */
[----:B------:R-:W-:Y:S02]  /*3030*/  FSETP.NEU.AND P1, PT, |R23|, +INF , PT ;  /* 0x7f8000001700780b */ /* 0x000fe40003f2d200 */
[----:B------:R-:W-:-:S13]  /*3040*/  FSETP.EQ.AND P2, PT, R18, -1, PT ;  /* 0xbf8000001200780b */ /* 0x000fda0003f42000 */
[----:B------:R-:W-:Y:S05]  /*3050*/  @!P1 BRA P2, `(.L_x_36) ;  /* 0x0000000000189947 */ /* 0x000fea0001000000 */
[----:B------:R-:W-:Y:S01]  /*3060*/  FSETP.GEU.AND P2, PT, R18, RZ, PT ;  /* 0x000000ff1200720b */ /* 0x000fe20003f4e000 */
[----:B------:R-:W-:-:S12]  /*3070*/  IMAD.MOV.U32 R31, RZ, RZ, R36 ;  /* 0x000000ffff1f7224 */ /* 0x000fd800078e0024 */
[----:B------:R-:W-:Y:S02]  /*3080*/  @!P2 FSETP.NEU.AND P3, PT, |R8|, 1, PT ;  /* 0x3f8000000800a80b */ /* 0x000fe40003f6d200 */
[----:B------:R-:W-:Y:S02]  /*3090*/  @!P2 FSETP.NEU.AND P1, PT, R5, R23, PT ;  /* 0x000000170500a20b */ /* 0x000fe40003f2d000 */
[----:B------:R-:W-:-:S04]  /*30a0*/  @!P2 FSEL R23, R36, -R36, P3 ;  /* 0x800000242417a208 */ /* 0x000fc80001800000 */
[----:B------:R-:W-:-:S07]  /*30b0*/  @!P2 FSEL R31, R23, +QNAN , !P1 ;  /* 0x7fffffff171fa808 */ /* 0x000fce0004800000 */
.L_x_36:
[----:B------:R-:W-:Y:S05]  /*30c0*/  BSYNC.RECONVERGENT B0 ;  /* 0x0000000000007941 */ /* 0x000fea0003800200 */
.L_x_35:
[----:B------:R-:W0:Y:S01]  /*30d0*/  LDC R23, c[0x3][0x88] ;  /* 0x00c02200ff177b82 */ /* 0x000e220000000800 */
[----:B------:R-:W-:Y:S01]  /*30e0*/  BSSY.RECONVERGENT B0, `(.L_x_37) ;  /* 0x0000030000007945 */ /* 0x000fe20003800200 */
[----:B0-----:R-:W-:Y:S01]  /*30f0*/  FMUL R33, R22, R23 ;  /* 0x0000001716217220 */ /* 0x001fe20000400000 */
[----:B------:R-:W-:-:S03]  /*3100*/  FSETP.EQ.OR P0, PT, R23, RZ, !P0 ;  /* 0x000000ff1700720b */ /* 0x000fc60004702400 */
[----:B------:R-:W0:Y:S01]  /*3110*/  FRND R36, R33 ;  /* 0x0000002100247307 */ /* 0x000e220000201000 */
[----:B------:R-:W-:Y:S01]  /*3120*/  FFMA R37, R22, R23, -R33 ;  /* 0x0000001716257223 */ /* 0x000fe20000000821 */
[----:B------:R-:W-:-:S03]  /*3130*/  FSETP.GEU.AND P2, PT, R33, RZ, PT ;  /* 0x000000ff2100720b */ /* 0x000fc60003f4e000 */
[----:B------:R-:W-:-:S03]  /*3140*/  FFMA R37, R32, R23, R37 ;  /* 0x0000001720257223 */ /* 0x000fc60000000025 */
[----:B------:R-:W1:Y:S01]  /*3150*/  F2I.NTZ R32, R33 ;  /* 0x0000002100207305 */ /* 0x000e620000203100 */
[----:B0-----:R-:W-:Y:S01]  /*3160*/  FADD R22, R33, -R36 ;  /* 0x8000002421167221 */ /* 0x001fe20000000000 */
[----:B------:R-:W-:-:S03]  /*3170*/  FSETP.GT.AND P1, PT, R36, RZ, PT ;  /* 0x000000ff2400720b */ /* 0x000fc60003f24000 */
[----:B------:R-:W-:Y:S01]  /*3180*/  FADD R22, R37, R22 ;  /* 0x0000001625167221 */ /* 0x000fe20000000000 */
[----:B------:R-:W-:Y:S02]  /*3190*/  SEL R37, RZ, 0x83000000, P1 ;  /* 0x83000000ff257807 */ /* 0x000fe40000800000 */
[----:B------:R-:W-:Y:S01]  /*31a0*/  FSETP.GT.AND P1, PT, |R33|, 152, PT ;  /* 0x431800002100780b */ /* 0x000fe20003f24200 */
[----:B------:R-:W-:Y:S01]  /*31b0*/  FFMA R35, R22, R35, 0.0013391353422775864601 ;  /* 0x3aaf85ed16237423 */ /* 0x000fe20000000023 */
[----:B------:R-:W-:Y:S01]  /*31c0*/  IADD3 R36, PT, PT, R37, 0x7f000000, RZ ;  /* 0x7f00000025247810 */ /* 0x000fe20007ffe0ff */
[----:B-1----:R-:W-:Y:S02]  /*31d0*/  IMAD R32, R32, 0x800000, -R37 ;  /* 0x0080000020207824 */ /* 0x002fe400078e0a25 */
[----:B------:R-:W-:-:S04]  /*31e0*/  FFMA R35, R22, R35, 0.0096188392490148544312 ;  /* 0x3c1d985616237423 */ /* 0x000fc80000000023 */
[----:B------:R-:W-:-:S04]  /*31f0*/  FFMA R35, R22, R35, 0.055503588169813156128 ;  /* 0x3d6357bb16237423 */ /* 0x000fc80000000023 */
[----:B------:R-:W-:-:S04]  /*3200*/  FFMA R35, R22, R35, 0.24022644758224487305 ;  /* 0x3e75fdec16237423 */ /* 0x000fc80000000023 */
[----:B------:R-:W-:-:S04]  /*3210*/  FFMA R35, R22, R35, 0.69314718246459960938 ;  /* 0x3f31721816237423 */ /* 0x000fc80000000023 */
[----:B------:R-:W-:Y:S01]  /*3220*/  FFMA R35, R22, R35, 1 ;  /* 0x3f80000016237423 */ /* 0x000fe20000000023 */
[----:B------:R-:W-:-:S03]  /*3230*/  HFMA2 R22, -RZ, RZ, 1.875, 0 ;  /* 0x3f800000ff167431 */ /* 0x000fc600000001ff */
        /* <DEDUP_REMOVED lines=14> */
[----:B------:R-:W-:-:S05]  /*3320*/  @P2 LOP3.LUT R33, R33, 0x7fffffff, RZ, 0xc0, !PT ;  /* 0x7fffffff21212812 */ /* 0x000fca00078ec0ff */
[----:B------:R-:W-:Y:S01]  /*3330*/  @!P0 IMAD.MOV.U32 R22, RZ, RZ, R33 ;  /* 0x000000ffff168224 */ /* 0x000fe200078e0021 */
[----:B------:R-:W-:Y:S06]  /*3340*/  @!P0 BRA `(.L_x_38) ;  /* 0x0000000000248947 */ /* 0x000fec0003800000 */
[----:B------:R-:W-:Y:S02]  /*3350*/  FSETP.NEU.AND P0, PT, |R23|, +INF , PT ;  /* 0x7f8000001700780b */ /* 0x000fe40003f0d200 */
[----:B------:R-:W-:-:S13]  /*3360*/  FSETP.EQ.AND P1, PT, R18, -1, PT ;  /* 0xbf8000001200780b */ /* 0x000fda0003f22000 */
[----:B------:R-:W-:Y:S05]  /*3370*/  @!P0 BRA P1, `(.L_x_38) ;  /* 0x0000000000188947 */ /* 0x000fea0000800000 */
[----:B------:R-:W-:Y:S02]  /*3380*/  FSETP.GEU.AND P1, PT, R18, RZ, PT ;  /* 0x000000ff1200720b */ /* 0x000fe40003f2e000 */
[----:B------:R-:W-:-:S11]  /*3390*/  MOV R22, R32 ;  /* 0x0000002000167202 */ /* 0x000fd60000000f00 */
[----:B------:R-:W-:Y:S02]  /*33a0*/  @!P1 FSETP.NEU.AND P2, PT, |R9|, 1, PT ;  /* 0x3f8000000900980b */ /* 0x000fe40003f4d200 */
[----:B--2---:R-:W-:Y:S02]  /*33b0*/  @!P1 FSETP.NEU.AND P0, PT, R10, R23, PT ;  /* 0x000000170a00920b */ /* 0x004fe40003f0d000 */
[----:B------:R-:W-:-:S04]  /*33c0*/  @!P1 FSEL R18, R32, -R32, P2 ;  /* 0x8000002020129208 */ /* 0x000fc80001000000 */
[----:B------:R-:W-:-:S07]  /*33d0*/  @!P1 FSEL R22, R18, +QNAN , !P0 ;  /* 0x7fffffff12169808 */ /* 0x000fce0004000000 */
.L_x_38:
[----:B------:R-:W-:Y:S05]  /*33e0*/  BSYNC.RECONVERGENT B0 ;  /* 0x0000000000007941 */ /* 0x000fea0003800200 */
.L_x_37:
[----:B------:R-:W0:Y:S01]  /*33f0*/  LDCU UR9, c[0x3][0x84] ;  /* 0x00c01080ff0977ac */ /* 0x000e220008000800 */
[----:B------:R-:W-:Y:S01]  /*3400*/  FADD R35, R22, 1 ;  /* 0x3f80000016237421 */ /* 0x000fe20000000000 */
[----:B------:R-:W-:Y:S03]  /*3410*/  BSSY.RECONVERGENT B4, `(.L_x_39) ;  /* 0x000000d000047945 */ /* 0x000fe60003800200 */
[----:B------:R-:W1:Y:S01]  /*3420*/  MUFU.RCP R22, R35 ;  /* 0x0000002300167308 */ /* 0x000e620000001000 */
[----:B0-----:R-:W-:-:S07]  /*3430*/  FMUL R18, R31, UR9 ;  /* 0x000000091f127c20 */ /* 0x001fce0008400000 */
[----:B------:R-:W0:Y:S01]  /*3440*/  FCHK P0, R18, R35 ;  /* 0x0000002312007302 */ /* 0x000e220000000000 */
[----:B-1----:R-:W-:-:S04]  /*3450*/  FFMA R23, -R35, R22, 1 ;  /* 0x3f80000023177423 */ /* 0x002fc80000000116 */
[----:B------:R-:W-:-:S04]  /*3460*/  FFMA R23, R22, R23, R22 ;  /* 0x0000001716177223 */ /* 0x000fc80000000016 */
[----:B------:R-:W-:-:S04]  /*3470*/  FFMA R22, R18, R23, RZ ;  /* 0x0000001712167223 */ /* 0x000fc800000000ff */
[----:B------:R-:W-:-:S04]  /*3480*/  FFMA R31, -R35, R22, R18 ;  /* 0x00000016231f7223 */ /* 0x000fc80000000112 */
[----:B------:R-:W-:Y:S01]  /*3490*/  FFMA R23, R23, R31, R22 ;  /* 0x0000001f17177223 */ /* 0x000fe20000000016 */
[----:B0-----:R-:W-:Y:S06]  /*34a0*/  @!P0 BRA `(.L_x_40) ;  /* 0x00000000000c8947 */ /* 0x001fec0003800000 */
[----:B------:R-:W-:-:S07]  /*34b0*/  MOV R22, 0x34d0 ;  /* 0x000034d000167802 */ /* 0x000fce0000000f00 */
[----:B--2---:R-:W-:Y:S05]  /*34c0*/  CALL.REL.NOINC `($__internal_2_$__cuda_sm3x_div_rn_noftz_f32_slowpath) ;  /* 0x0000000800c07944 */ /* 0x004fea0003c00000 */
[----:B------:R-:W-:-:S07]  /*34d0*/  IMAD.MOV.U32 R23, RZ, RZ, R18 ;  /* 0x000000ffff177224 */ /* 0x000fce00078e0012 */
.L_x_40:
[----:B------:R-:W-:Y:S05]  /*34e0*/  BSYNC.RECONVERGENT B4 ;  /* 0x0000000000047941 */ /* 0x000fea0003800200 */
.L_x_39:
[----:B------:R-:W-:Y:S05]  /*34f0*/  BRA `(.L_x_27) ;  /* 0x0000000000987947 */ /* 0x000fea0003800000 */
.L_x_32:
[----:B------:R-:W0:Y:S01]  /*3500*/  LDC R22, c[0x3][0x80] ;  /* 0x00c02000ff167b82 */ /* 0x000e220000000800 */
[----:B------:R-:W-:Y:S01]  /*3510*/  BSSY.RECONVERGENT B4, `(.L_x_41) ;  /* 0x000000e000047945 */ /* 0x000fe20003800200 */
        /* <DEDUP_REMOVED lines=9> */
[----:B------:R-:W-:Y:S02]  /*35b0*/  MOV R18, R25 ;  /* 0x0000001900127202 */ /* 0x000fe40000000f00 */
[----:B------:R-:W-:Y:S01]  /*35c0*/  MOV R22, 0x35f0 ;  /* 0x000035f000167802 */ /* 0x000fe20000000f00 */
[----:B0-----:R-:W-:-:S07]  /*35d0*/  IMAD.U32 R35, RZ, RZ, UR9 ;  /* 0x00000009ff237e24 */ /* 0x001fce000f8e00ff */
[----:B--2---:R-:W-:Y:S05]  /*35e0*/  CALL.REL.NOINC `($__internal_2_$__cuda_sm3x_div_rn_noftz_f32_slowpath) ;  /* 0x0000000800787944 */ /* 0x004fea0003c00000 */
.L_x_42:
[----:B------:R-:W-:Y:S05]  /*35f0*/  BSYNC.RECONVERGENT B4 ;  /* 0x0000000000047941 */ /* 0x000fea0003800200 */
.L_x_41:
[----:B------:R-:W0:Y:S01]  /*3600*/  MUFU.RCP R23, |R18| ;  /* 0x4000001200177308 */ /* 0x000e220000001000 */
[----:B------:R-:W-:Y:S01]  /*3610*/  FSETP.GT.AND P0, PT, |R18|, 1, PT ;  /* 0x3f8000001200780b */ /* 0x000fe20003f04200 */
[----:B------:R-:W-:Y:S01]  /*3620*/  HFMA2 R31, -RZ, RZ, 0.890625, -0.00056934356689453125 ;  /* 0x3b2090aaff1f7431 */ /* 0x000fe200000001ff */
[----:B------:R-:W1:Y:S01]  /*3630*/  LDC R33, c[0x3][0x84] ;  /* 0x00c02100ff217b82 */ /* 0x000e620000000800 */
[----:B------:R-:W-:Y:S01]  /*3640*/  IMAD.MOV.U32 R32, RZ, RZ, 0x3f6ee581 ;  /* 0x3f6ee581ff207424 */ /* 0x000fe200078e00ff */
[----:B0-----:R-:W-:-:S05]  /*3650*/  FSEL R23, R23, |R18|, P0 ;  /* 0x4000001217177208 */ /* 0x001fca0000000000 */
[----:B------:R-:W-:-:S04]  /*3660*/  FMUL R22, R23, R23 ;  /* 0x0000001717167220 */ /* 0x000fc80000400000 */
[----:B------:R-:W-:-:S04]  /*3670*/  FFMA R31, R22, R31, -0.014396979473531246185 ;  /* 0xbc6be14f161f7423 */ /* 0x000fc8000000001f */
[----:B------:R-:W-:-:S04]  /*3680*/  FFMA R31, R22, R31, 0.039849750697612762451 ;  /* 0x3d23397e161f7423 */ /* 0x000fc8000000001f */
[----:B------:R-:W-:-:S04]  /*3690*/  FFMA R31, R22, R31, -0.072529748082160949707 ;  /* 0xbd948a7a161f7423 */ /* 0x000fc8000000001f */
[----:B------:R-:W-:-:S04]  /*36a0*/  FFMA R31, R22, R31, 0.10518480092287063599 ;  /* 0x3dd76b21161f7423 */ /* 0x000fc8000000001f */
[----:B------:R-:W-:-:S04]  /*36b0*/  FFMA R31, R22, R31, -0.14171802997589111328 ;  /* 0xbe111e88161f7423 */ /* 0x000fc8000000001f */
[----:B------:R-:W-:-:S04]  /*36c0*/  FFMA R31, R22, R31, 0.19988775253295898438 ;  /* 0x3e4caf60161f7423 */ /* 0x000fc8000000001f */
[----:B------:R-:W-:-:S04]  /*36d0*/  FFMA R31, R22, R31, -0.33332940936088562012 ;  /* 0xbeaaaa27161f7423 */ /* 0x000fc8000000001f */
[----:B------:R-:W-:-:S04]  /*36e0*/  FMUL R22, R22, R31 ;  /* 0x0000001f16167220 */ /* 0x000fc80000400000 */
[----:B------:R-:W-:-:S04]  /*36f0*/  FFMA R23, R23, R22, R23 ;  /* 0x0000001617177223 */ /* 0x000fc80000000017 */
[----:B------:R-:W-:Y:S01]  /*3700*/  @P0 FFMA R23, R32, 1.6832555532455444336, -R23 ;  /* 0x3fd774eb20170823 */ /* 0x000fe20000000817 */
[----:B------:R-:W-:-:S04]  /*3710*/  FSETP.NAN.AND P0, PT, |R18|, |R18|, PT ;  /* 0x400000121200720b */ /* 0x000fc80003f08200 */
[----:B------:R-:W-:-:S04]  /*3720*/  LOP3.LUT R18, R23, 0x80000000, R18, 0xb8, !PT ;  /* 0x8000000017127812 */ /* 0x000fc800078eb812 */
[----:B------:R-:W-:Y:S01]  /*3730*/  FSEL R18, R18, R23, !P0 ;  /* 0x0000001712127208 */ /* 0x000fe20004000000 */
[----:B-1----:R-:W-:-:S04]  /*3740*/  FMUL R23, R33, 0.63661974668502807617 ;  /* 0x3f22f98321177820 */ /* 0x002fc80000400000 */
[----:B------:R-:W-:-:S07]  /*3750*/  FMUL R23, R18, R23 ;  /* 0x0000001712177220 */ /* 0x000fce0000400000 */
.L_x_27:
[----:B------:R-:W-:Y:S05]  /*3760*/  BSYNC.RECONVERGENT B3 ;  /* 0x0000000000037941 */ /* 0x000fea0003800200 */
.L_x_24:
[----:B------:R-:W0:Y:S01]  /*3770*/  MUFU.RCP R22, R25 ;  /* 0x0000001900167308 */ /* 0x000e220000001000 */
[----:B------:R-:W-:Y:S01]  /*3780*/  FMUL R23, R34, R23 ;  /* 0x0000001722177220 */ /* 0x000fe20000400000 */
[----:B------:R-:W-:Y:S03]  /*3790*/  BSSY.RECONVERGENT B3, `(.L_x_43) ;  /* 0x000000d000037945 */ /* 0x000fe60003800200 */
[----:B------:R-:W-:-:S04]  /*37a0*/  FMUL R18, R24, R23 ;  /* 0x0000001718127220 */ /* 0x000fc80000400000 */
[----:B------:R-:W1:Y:S01]  /*37b0*/  FCHK P0, R18, R25 ;  /* 0x0000001912007302 */ /* 0x000e620000000000 */
[----:B0-----:R-:W-:-:S04]  /*37c0*/  FFMA R31, R22, -R25, 1 ;  /* 0x3f800000161f7423 */ /* 0x001fc80000000819 */
[----:B------:R-:W-:-:S04]  /*37d0*/  FFMA R31, R22, R31, R22 ;  /* 0x0000001f161f7223 */ /* 0x000fc80000000016 */
[----:B------:R-:W-:-:S04]  /*37e0*/  FFMA R22, R18, R31, RZ ;  /* 0x0000001f12167223 */ /* 0x000fc800000000ff */
[----:B------:R-:W-:-:S04]  /*37f0*/  FFMA R23, R22, -R25, R18 ;  /* 0x8000001916177223 */ /* 0x000fc80000000012 */
[----:B------:R-:W-:Y:S01]  /*3800*/  FFMA R22, R31, R23, R22 ;  /* 0x000000171f167223 */ /* 0x000fe20000000016 */
[----:B-1----:R-:W-:Y:S06]  /*3810*/  @!P0 BRA `(.L_x_44) ;  /* 0x0000000000108947 */ /* 0x002fec0003800000 */
[----:B------:R-:W-:Y:S02]  /*3820*/  MOV R35, R25 ;  /* 0x0000001900237202 */ /* 0x000fe40000000f00 */
[----:B------:R-:W-:-:S07]  /*3830*/  MOV R22, 0x3850 ;  /* 0x0000385000167802 */ /* 0x000fce0000000f00 */
[----:B--2---:R-:W-:Y:S05]  /*3840*/  CALL.REL.NOINC `($__internal_2_$__cuda_sm3x_div_rn_noftz_f32_slowpath) ;  /* 0x0000000400e07944 */ /* 0x004fea0003c00000 */
[----:B------:R-:W-:-:S07]  /*3850*/  IMAD.MOV.U32 R22, RZ, RZ, R18 ;  /* 0x000000ffff167224 */ /* 0x000fce00078e0012 */
.L_x_44:
[----:B------:R-:W-:Y:S05]  /*3860*/  BSYNC.RECONVERGENT B3 ;  /* 0x0000000000037941 */ /* 0x000fea0003800200 */
.L_x_43:
[----:B------:R-:W-:-:S07]  /*3870*/  MOV R18, R22 ;  /* 0x0000001600127202 */ /* 0x000fce0000000f00 */
.L_x_23:
[----:B------:R-:W-:Y:S05]  /*3880*/  BSYNC.RECONVERGENT B2 ;  /* 0x0000000000027941 */ /* 0x000fea0003800200 */
.L_x_22:
[----:B------:R-:W0:Y:S01]  /*3890*/  LDC R24, c[0x0][0x39c] ;  /* 0x0000e700ff187b82 */ /* 0x000e220000000800 */
[----:B------:R-:W0:Y:S01]  /*38a0*/  LDCU UR12, c[0x0][0x3a8] ;  /* 0x00007500ff0c77ac */ /* 0x000e220008000800 */
[----:B------:R-:W-:Y:S01]  /*38b0*/  I2FP.F32.S32 R19, R19 ;  /* 0x0000001300137245 */ /* 0x000fe20000201400 */
[----:B------:R-:W1:Y:S01]  /*38c0*/  MUFU.RCP R22, R7 ;  /* 0x0000000700167308 */ /* 0x000e620000001000 */
[----:B------:R-:W-:Y:S01]  /*38d0*/  BSSY.RECONVERGENT B2, `(.L_x_45) ;  /* 0x0000011000027945 */ /* 0x000fe20003800200 */
[----:B------:R-:W3:Y:S02]  /*38e0*/  LDCU UR9, c[0x3][0xc0] ;  /* 0x00c01800ff0977ac */ /* 0x000ee40008000800 */
[----:B---3--:R-:W-:Y:S01]  /*38f0*/  FADD R18, R18, UR9 ;  /* 0x0000000912127e21 */ /* 0x008fe20008000000 */
[----:B0-----:R-:W-:-:S04]  /*3900*/  FFMA R19, R19, UR12, R24 ;  /* 0x0000000c13137c23 */ /* 0x001fc80008000018 */
[----:B------:R-:W-:Y:S01]  /*3910*/  FADD R18, -R18, R19 ;  /* 0x0000001312127221 */ /* 0x000fe20000000100 */
[----:B-1----:R-:W-:-:S03]  /*3920*/  FFMA R19, -R7, R22, 1 ;  /* 0x3f80000007137423 */ /* 0x002fc60000000116 */
[----:B------:R-:W-:Y:S01]  /*3930*/  FMUL R18, R18, -R18 ;  /* 0x8000001212127220 */ /* 0x000fe20000400000 */
[----:B------:R-:W-:-:S03]  /*3940*/  FFMA R19, R22, R19, R22 ;  /* 0x0000001316137223 */ /* 0x000fc60000000016 */
[----:B------:R-:W0:Y:S01]  /*3950*/  FCHK P0, R18, R7 ;  /* 0x0000000712007302 */ /* 0x000e220000000000 */
[----:B------:R-:W-:-:S04]  /*3960*/  FFMA R22, R18, R19, RZ ;  /* 0x0000001312167223 */ /* 0x000fc800000000ff */
[----:B------:R-:W-:-:S04]  /*3970*/  FFMA R23, -R7, R22, R18 ;  /* 0x0000001607177223 */ /* 0x000fc80000000112 */
[----:B------:R-:W-:Y:S01]  /*3980*/  FFMA R19, R19, R23, R22 ;  /* 0x0000001713137223 */ /* 0x000fe20000000016 */
[----:B0-----:R-:W-:Y:S06]  /*3990*/  @!P0 BRA `(.L_x_46) ;  /* 0x0000000000108947 */ /* 0x001fec0003800000 */
[----:B------:R-:W-:Y:S01]  /*39a0*/  IMAD.MOV.U32 R35, RZ, RZ, R7 ;  /* 0x000000ffff237224 */ /* 0x000fe200078e0007 */
[----:B------:R-:W-:-:S07]  /*39b0*/  MOV R22, 0x39d0 ;  /* 0x000039d000167802 */ /* 0x000fce0000000f00 */
[----:B--2---:R-:W-:Y:S05]  /*39c0*/  CALL.REL.NOINC `($__internal_2_$__cuda_sm3x_div_rn_noftz_f32_slowpath) ;  /* 0x0000000400807944 */ /* 0x004fea0003c00000 */
[----:B------:R-:W-:-:S07]  /*39d0*/  MOV R19, R18 ;  /* 0x0000001200137202 */ /* 0x000fce0000000f00 */
.L_x_46:
[----:B------:R-:W-:Y:S05]  /*39e0*/  BSYNC.RECONVERGENT B2 ;  /* 0x0000000000027941 */ /* 0x000fea0003800200 */
.L_x_45:
[----:B------:R-:W-:Y:S02]  /*39f0*/  HFMA2 R23, -RZ, RZ, 3.7421875, 0 ;  /* 0x437c0000ff177431 */ /* 0x000fe400000001ff */
[----:B------:R-:W-:-:S04]  /*3a00*/  IMAD.MOV.U32 R18, RZ, RZ, 0x3bbb989d ;  /* 0x3bbb989dff127424 */ /* 0x000fc800078e00ff */
[----:B------:R-:W-:-:S04]  /*3a10*/  FFMA.SAT R18, R19, R18, 0.5 ;  /* 0x3f00000013127423 */ /* 0x000fc80000002012 */
[----:B------:R-:W-:-:S04]  /*3a20*/  FFMA.RM R22, R18, R23, 12582913 ;  /* 0x4b40000112167423 */ /* 0x000fc80000004017 */
[C---:B------:R-:W-:Y:S01]  /*3a30*/  FADD R18, R22.reuse, -12583039 ;  /* 0xcb40007f16127421 */ /* 0x040fe20000000000 */
[----:B------:R-:W-:-:S03]  /*3a40*/  IMAD.SHL.U32 R22, R22, 0x800000, RZ ;  /* 0x0080000016167824 */ /* 0x000fc600078e00ff */
[----:B------:R-:W-:-:S04]  /*3a50*/  FFMA R18, R19, 1.4426950216293334961, -R18 ;  /* 0x3fb8aa3b13127823 */ /* 0x000fc80000000812 */
[----:B------:R-:W-:Y:S02]  /*3a60*/  FFMA R23, R19, 1.925963033500011079e-08, R18 ;  /* 0x32a5706013177823 */ /* 0x000fe40000000012 */
[----:B------:R-:W0:Y:S04]  /*3a70*/  LDC.64 R18, c[0x0][0x3b0] ;  /* 0x0000ec00ff127b82 */ /* 0x000e280000000a00 */
[----:B------:R-:W1:Y:S02]  /*3a80*/  MUFU.EX2 R23, R23 ;  /* 0x0000001700177308 */ /* 0x000e640000000800 */
[----:B-1----:R-:W-:Y:S01]  /*3a90*/  FMUL R22, R22, R23 ;  /* 0x0000001716167220 */ /* 0x002fe20000400000 */
[----:B0-----:R-:W-:-:S04]  /*3aa0*/  IMAD.WIDE R18, R0, 0x4, R18 ;  /* 0x0000000400127825 */ /* 0x001fc800078e0212 */
[----:B------:R-:W-:Y:S01]  /*3ab0*/  FMUL R25, R13, R22 ;  /* 0x000000160d197220 */ /* 0x000fe20000400000 */
[----:B------:R-:W-:-:S03]  /*3ac0*/  IADD3 R0, PT, PT, R0, UR8, RZ ;  /* 0x0000000800007c10 */ /* 0x000fc6000fffe0ff */
[----:B------:R-:W-:Y:S01]  /*3ad0*/  FMUL R25, R25, R20 ;  /* 0x0000001419197220 */ /* 0x000fe20000400000 */
[----:B------:R-:W-:-:S04]  /*3ae0*/  ISETP.GE.U32.AND P0, PT, R0, UR5, PT ;  /* 0x0000000500007c0c */ /* 0x000fc8000bf06070 */
[----:B------:R0:W-:Y:S09]  /*3af0*/  STG.E desc[UR10][R18.64], R25 ;  /* 0x0000001912007986 */ /* 0x0001f2000c10190a */
[----:B------:R-:W-:Y:S05]  /*3b00*/  @!P0 BRA `(.L_x_47) ;  /* 0xffffffc800c08947 */ /* 0x000fea000383ffff */
[----:B------:R-:W-:Y:S05]  /*3b10*/  EXIT ;  /* 0x000000000000794d */ /* 0x000fea0003800000 */
        .weak           $__internal_0_$__cuda_sm20_rcp_rn_f32_slowpath
        .type           $__internal_0_$__cuda_sm20_rcp_rn_f32_slowpath,@function
        .size           $__internal_0_$__cuda_sm20_rcp_rn_f32_slowpath,($__internal_1_$__cuda_sm20_sqrt_rn_f32_slowpath - $__internal_0_$__cuda_sm20_rcp_rn_f32_slowpath)
$__internal_0_$__cuda_sm20_rcp_rn_f32_slowpath:
[----:B------:R-:W0:Y:S02]  /*3b20*/  LDC R4, c[0x3][0xc4] ;  /* 0x00c03100ff047b82 */ /* 0x000e240000000800 */
[----:B0-----:R-:W-:-:S05]  /*3b30*/  IMAD.SHL.U32 R12, R4, 0x2, RZ ;  /* 0x00000002040c7824 */ /* 0x001fca00078e00ff */
[----:B------:R-:W-:-:S04]  /*3b40*/  SHF.R.U32.HI R11, RZ, 0x18, R12 ;  /* 0x00000018ff0b7819 */ /* 0x000fc8000001160c */
[----:B------:R-:W-:-:S13]  /*3b50*/  ISETP.NE.U32.AND P0, PT, R11, RZ, PT ;  /* 0x000000ff0b00720c */ /* 0x000fda0003f05070 */
[----:B------:R-:W-:Y:S05]  /*3b60*/  @P0 BRA `(.L_x_48) ;  /* 0x0000000000280947 */ /* 0x000fea0003800000 */
[----:B------:R-:W-:-:S13]  /*3b70*/  ISETP.NE.AND P0, PT, R12, RZ, PT ;  /* 0x000000ff0c00720c */ /* 0x000fda0003f05270 */
[----:B------:R2:W3:Y:S01]  /*3b80*/  @!P0 MUFU.RCP R11, R4 ;  /* 0x00000004000b8308 */ /* 0x0004e20000001000 */
[----:B------:R-:W-:Y:S05]  /*3b90*/  @!P0 BRA `(.L_x_49) ;  /* 0x0000000000a48947 */ /* 0x000fea0003800000 */
[----:B------:R-:W-:-:S04]  /*3ba0*/  FFMA R12, R4, 1.84467440737095516160e+19, RZ ;  /* 0x5f800000040c7823 */ /* 0x000fc800000000ff */
[----:B---3--:R-:W2:Y:S02]  /*3bb0*/  MUFU.RCP R11, R12 ;  /* 0x0000000c000b7308 */ /* 0x008ea40000001000 */
[----:B--2---:R-:W-:-:S04]  /*3bc0*/  FFMA R4, R12, R11, -1 ;  /* 0xbf8000000c047423 */ /* 0x004fc8000000000b */
[----:B------:R-:W-:-:S04]  /*3bd0*/  FADD.FTZ R4, -R4, -RZ ;  /* 0x800000ff04047221 */ /* 0x000fc80000010100 */
[----:B------:R-:W-:-:S04]  /*3be0*/  FFMA R4, R11, R4, R11 ;  /* 0x000000040b047223 */ /* 0x000fc8000000000b */
[----:B------:R-:W-:Y:S01]  /*3bf0*/  FFMA R11, R4, 1.84467440737095516160e+19, RZ ;  /* 0x5f800000040b7823 */ /* 0x000fe200000000ff */
[----:B------:R-:W-:Y:S06]  /*3c00*/  BRA `(.L_x_49) ;  /* 0x0000000000887947 */ /* 0x000fec0003800000 */
.L_x_48:
[----:B------:R-:W-:-:S04]  /*3c10*/  IADD3 R12, PT, PT, R11, -0xfd, RZ ;  /* 0xffffff030b0c7810 */ /* 0x000fc80007ffe0ff */
[----:B------:R-:W-:-:S13]  /*3c20*/  ISETP.GT.U32.AND P0, PT, R12, 0x1, PT ;  /* 0x000000010c00780c */ /* 0x000fda0003f04070 */
[----:B------:R-:W-:Y:S05]  /*3c30*/  @P0 BRA `(.L_x_50) ;  /* 0x0000000000780947 */ /* 0x000fea0003800000 */
[----:B------:R-:W-:Y:S01]  /*3c40*/  LOP3.LUT R13, R4, 0x7fffff, RZ, 0xc0, !PT ;  /* 0x007fffff040d7812 */ /* 0x000fe200078ec0ff */
[----:B------:R-:W-:-:S03]  /*3c50*/  IMAD.MOV.U32 R19, RZ, RZ, 0x3 ;  /* 0x00000003ff137424 */ /* 0x000fc600078e00ff */
[----:B------:R-:W-:Y:S02]  /*3c60*/  LOP3.LUT R13, R13, 0x3f800000, RZ, 0xfc, !PT ;  /* 0x3f8000000d0d7812 */ /* 0x000fe400078efcff */
[----:B------:R-:W-:Y:S02]  /*3c70*/  SHF.L.U32 R18, R19, R12, RZ ;  /* 0x0000000c13127219 */ /* 0x000fe400000006ff */
[----:B------:R-:W0:Y:S02]  /*3c80*/  MUFU.RCP R14, R13 ;  /* 0x0000000d000e7308 */ /* 0x000e240000001000 */
[----:B0-----:R-:W-:-:S04]  /*3c90*/  FFMA R15, R13, R14, -1 ;  /* 0xbf8000000d0f7423 */ /* 0x001fc8000000000e */
[----:B------:R-:W-:-:S04]  /*3ca0*/  FADD.FTZ R15, -R15, -RZ ;  /* 0x800000ff0f0f7221 */ /* 0x000fc80000010100 */
[CCC-:B------:R-:W-:Y:S01]  /*3cb0*/  FFMA.RM R16, R14.reuse, R15.reuse, R14.reuse ;  /* 0x0000000f0e107223 */ /* 0x1c0fe2000000400e */
[----:B------:R-:W-:-:S04]  /*3cc0*/  FFMA.RP R15, R14, R15, R14 ;  /* 0x0000000f0e0f7223 */ /* 0x000fc8000000800e */
[C---:B------:R-:W-:Y:S02]  /*3cd0*/  LOP3.LUT R14, R16.reuse, 0x7fffff, RZ, 0xc0, !PT ;  /* 0x007fffff100e7812 */ /* 0x040fe400078ec0ff */
[----:B------:R-:W-:Y:S02]  /*3ce0*/  FSETP.NEU.FTZ.AND P0, PT, R16, R15, PT ;  /* 0x0000000f1000720b */ /* 0x000fe40003f1d000 */
[----:B------:R-:W-:Y:S02]  /*3cf0*/  LOP3.LUT R15, R14, 0x800000, RZ, 0xfc, !PT ;  /* 0x008000000e0f7812 */ /* 0x000fe400078efcff */
[----:B------:R-:W-:Y:S02]  /*3d00*/  SEL R14, RZ, 0xffffffff, !P0 ;  /* 0xffffffffff0e7807 */ /* 0x000fe40004000000 */
[----:B------:R-:W-:Y:S02]  /*3d10*/  LOP3.LUT R13, R18, R15, RZ, 0xc0, !PT ;  /* 0x0000000f120d7212 */ /* 0x000fe400078ec0ff */
[----:B------:R-:W-:-:S02]  /*3d20*/  IADD3 R14, PT, PT, -R14, RZ, RZ ;  /* 0x000000ff0e0e7210 */ /* 0x000fc40007ffe1ff */
[-C--:B------:R-:W-:Y:S02]  /*3d30*/  SHF.R.U32.HI R13, RZ, R12.reuse, R13 ;  /* 0x0000000cff0d7219 */ /* 0x080fe4000001160d */
[----:B------:R-:W-:Y:S02]  /*3d40*/  LOP3.LUT P1, RZ, R14, R12, R15, 0xf8, !PT ;  /* 0x0000000c0eff7212 */ /* 0x000fe4000782f80f */
[C---:B------:R-:W-:Y:S02]  /*3d50*/  LOP3.LUT P0, RZ, R13.reuse, 0x1, RZ, 0xc0, !PT ;  /* 0x000000010dff7812 */ /* 0x040fe4000780c0ff */
[----:B------:R-:W-:-:S04]  /*3d60*/  LOP3.LUT P2, RZ, R13, 0x2, RZ, 0xc0, !PT ;  /* 0x000000020dff7812 */ /* 0x000fc8000784c0ff */
[----:B------:R-:W-:Y:S02]  /*3d70*/  PLOP3.LUT P0, PT, P0, P1, P2, 0xe0, 0x0 ;  /* 0x000000000000781c */ /* 0x000fe40000703c20 */
[----:B------:R-:W-:Y:S02]  /*3d80*/  LOP3.LUT P1, RZ, R4, 0x7fffff, RZ, 0xc0, !PT ;  /* 0x007fffff04ff7812 */ /* 0x000fe4000782c0ff */
[----:B------:R-:W-:-:S05]  /*3d90*/  SEL R12, RZ, 0x1, !P0 ;  /* 0x00000001ff0c7807 */ /* 0x000fca0004000000 */
[----:B------:R-:W-:-:S05]  /*3da0*/  IMAD.MOV R12, RZ, RZ, -R12 ;  /* 0x000000ffff0c7224 */ /* 0x000fca00078e0a0c */
[----:B------:R-:W-:Y:S02]  /*3db0*/  ISETP.GE.AND P0, PT, R12, RZ, PT ;  /* 0x000000ff0c00720c */ /* 0x000fe40003f06270 */
[----:B------:R-:W-:-:S04]  /*3dc0*/  IADD3 R12, PT, PT, R11, -0xfc, RZ ;  /* 0xffffff040b0c7810 */ /* 0x000fc80007ffe0ff */
[----:B------:R-:W-:-:S07]  /*3dd0*/  SHF.R.U32.HI R11, RZ, R12, R15 ;  /* 0x0000000cff0b7219 */ /* 0x000fce000001160f */
[----:B------:R-:W-:-:S05]  /*3de0*/  @!P0 VIADD R11, R11, 0x1 ;  /* 0x000000010b0b8836 */ /* 0x000fca0000000000 */
[----:B------:R-:W-:-:S04]  /*3df0*/  @!P1 SHF.L.U32 R11, R11, 0x1, RZ ;  /* 0x000000010b0b9819 */ /* 0x000fc800000006ff */
[----:B------:R-:W-:Y:S01]  /*3e00*/  LOP3.LUT R11, R11, 0x80000000, R4, 0xf8, !PT ;  /* 0x800000000b0b7812 */ /* 0x000fe200078ef804 */
[----:B------:R-:W-:Y:S06]  /*3e10*/  BRA `(.L_x_49) ;  /* 0x0000000000047947 */ /* 0x000fec0003800000 */
.L_x_50:
[----:B------:R0:W1:Y:S02]  /*3e20*/  MUFU.RCP R11, R4 ;  /* 0x00000004000b7308 */ /* 0x0000640000001000 */
.L_x_49:
[----:B------:R-:W-:Y:S01]  /*3e30*/  IMAD.MOV.U32 R12, RZ, RZ, R17 ;  /* 0x000000ffff0c7224 */ /* 0x000fe200078e0011 */
[----:B------:R-:W-:-:S04]  /*3e40*/  MOV R13, 0x0 ;  /* 0x00000000000d7802 */ /* 0x000fc80000000f00 */
[----:B0123--:R-:W-:Y:S05]  /*3e50*/  RET.REL.NODEC R12 `(_ZN6gbkfit6gmodel8gmodel0114kernels_cuda_d14evaluate_modelEiiiiiffffffPf) ;  /* 0xffffffc00c687950 */ /* 0x00ffea0003c3ffff */
        .weak           $__internal_1_$__cuda_sm20_sqrt_rn_f32_slowpath
        .type           $__internal_1_$__cuda_sm20_sqrt_rn_f32_slowpath,@function
        .size           $__internal_1_$__cuda_sm20_sqrt_rn_f32_slowpath,($__internal_2_$__cuda_sm3x_div_rn_noftz_f32_slowpath - $__internal_1_$__cuda_sm20_sqrt_rn_f32_slowpath)
$__internal_1_$__cuda_sm20_sqrt_rn_f32_slowpath:
[----:B------:R-:W-:-:S13]  /*3e60*/  LOP3.LUT P0, RZ, R18, 0x7fffffff, RZ, 0xc0, !PT ;  /* 0x7fffffff12ff7812 */ /* 0x000fda000780c0ff */
[----:B------:R-:W-:Y:S01]  /*3e70*/  @!P0 IMAD.MOV.U32 R22, RZ, RZ, R18 ;  /* 0x000000ffff168224 */ /* 0x000fe200078e0012 */
[----:B------:R-:W-:Y:S06]  /*3e80*/  @!P0 BRA `(.L_x_51) ;  /* 0x0000000000408947 */ /* 0x000fec0003800000 */
[----:B------:R-:W-:-:S13]  /*3e90*/  FSETP.GEU.FTZ.AND P0, PT, R18, RZ, PT ;  /* 0x000000ff1200720b */ /* 0x000fda0003f1e000 */
[----:B------:R-:W-:Y:S01]  /*3ea0*/  @!P0 MOV R22, 0x7fffffff ;  /* 0x7fffffff00168802 */ /* 0x000fe20000000f00 */
[----:B------:R-:W-:Y:S06]  /*3eb0*/  @!P0 BRA `(.L_x_51) ;  /* 0x0000000000348947 */ /* 0x000fec0003800000 */
[----:B------:R-:W-:-:S13]  /*3ec0*/  FSETP.GTU.FTZ.AND P0, PT, |R18|, +INF , PT ;  /* 0x7f8000001200780b */ /* 0x000fda0003f1c200 */
[----:B------:R-:W-:Y:S01]  /*3ed0*/  @P0 FADD.FTZ R22, R18, 1 ;  /* 0x3f80000012160421 */ /* 0x000fe20000010000 */
[----:B------:R-:W-:Y:S06]  /*3ee0*/  @P0 BRA `(.L_x_51) ;  /* 0x0000000000280947 */ /* 0x000fec0003800000 */
[----:B------:R-:W-:-:S13]  /*3ef0*/  FSETP.NEU.FTZ.AND P0, PT, |R18|, +INF , PT ;  /* 0x7f8000001200780b */ /* 0x000fda0003f1d200 */
[----:B------:R-:W-:-:S04]  /*3f00*/  @P0 FFMA R23, R18, 1.84467440737095516160e+19, RZ ;  /* 0x5f80000012170823 */ /* 0x000fc800000000ff */
[----:B------:R-:W0:Y:S02]  /*3f10*/  @P0 MUFU.RSQ R22, R23 ;  /* 0x0000001700160308 */ /* 0x000e240000001400 */
[----:B0-----:R-:W-:Y:S01]  /*3f20*/  @P0 FMUL.FTZ R32, R23, R22 ;  /* 0x0000001617200220 */ /* 0x001fe20000410000 */
[----:B------:R-:W-:Y:S01]  /*3f30*/  @P0 FMUL.FTZ R31, R22, 0.5 ;  /* 0x3f000000161f0820 */ /* 0x000fe20000410000 */
[----:B------:R-:W-:Y:S02]  /*3f40*/  @!P0 IMAD.MOV.U32 R22, RZ, RZ, R18 ;  /* 0x000000ffff168224 */ /* 0x000fe400078e0012 */
[----:B------:R-:W-:-:S04]  /*3f50*/  @P0 FADD.FTZ R25, -R32, -RZ ;  /* 0x800000ff20190221 */ /* 0x000fc80000010100 */
[----:B------:R-:W-:-:S04]  /*3f60*/  @P0 FFMA R25, R32, R25, R23 ;  /* 0x0000001920190223 */ /* 0x000fc80000000017 */
[----:B------:R-:W-:-:S04]  /*3f70*/  @P0 FFMA R25, R25, R31, R32 ;  /* 0x0000001f19190223 */ /* 0x000fc80000000020 */
[----:B------:R-:W-:-:S07]  /*3f80*/  @P0 FMUL.FTZ R22, R25, 2.3283064365386962891e-10 ;  /* 0x2f80000019160820 */ /* 0x000fce0000410000 */
.L_x_51:
[----:B------:R-:W-:Y:S01]  /*3f90*/  HFMA2 R23, -RZ, RZ, 0, 0 ;  /* 0x00000000ff177431 */ /* 0x000fe200000001ff */
[----:B------:R-:W-:Y:S01]  /*3fa0*/  MOV R25, R22 ;  /* 0x0000001600197202 */ /* 0x000fe20000000f00 */
[----:B------:R-:W-:-:S04]  /*3fb0*/  IMAD.MOV.U32 R22, RZ, RZ, R33 ;  /* 0x000000ffff167224 */ /* 0x000fc800078e0021 */
[----:B------:R-:W-:Y:S05]  /*3fc0*/  RET.REL.NODEC R22 `(_ZN6gbkfit6gmodel8gmodel0114kernels_cuda_d14evaluate_modelEiiiiiffffffPf) ;  /* 0xffffffc0160c7950 */ /* 0x000fea0003c3ffff */
        .weak           $__internal_2_$__cuda_sm3x_div_rn_noftz_f32_slowpath
        .type           $__internal_2_$__cuda_sm3x_div_rn_noftz_f32_slowpath,@function
        .size           $__internal_2_$__cuda_sm3x_div_rn_noftz_f32_slowpath,(.L_x_66 - $__internal_2_$__cuda_sm3x_div_rn_noftz_f32_slowpath)
$__internal_2_$__cuda_sm3x_div_rn_noftz_f32_slowpath:
[----:B------:R-:W-:Y:S01]  /*3fd0*/  SHF.R.U32.HI R23, RZ, 0x17, R35 ;  /* 0x00000017ff177819 */ /* 0x000fe20000011623 */
[----:B------:R-:W-:Y:S01]  /*3fe0*/  BSSY.RECONVERGENT B0, `(.L_x_52) ;  /* 0x0000062000007945 */ /* 0x000fe20003800200 */
[----:B------:R-:W-:Y:S02]  /*3ff0*/  SHF.R.U32.HI R32, RZ, 0x17, R18 ;  /* 0x00000017ff207819 */ /* 0x000fe40000011612 */
[----:B------:R-:W-:Y:S02]  /*4000*/  LOP3.LUT R23, R23, 0xff, RZ, 0xc0, !PT ;  /* 0x000000ff17177812 */ /* 0x000fe400078ec0ff */
[----:B------:R-:W-:-:S03]  /*4010*/  LOP3.LUT R37, R32, 0xff, RZ, 0xc0, !PT ;  /* 0x000000ff20257812 */ /* 0x000fc600078ec0ff */
[----:B------:R-:W-:Y:S01]  /*4020*/  VIADD R36, R23, 0xffffffff ;  /* 0xffffffff17247836 */ /* 0x000fe20000000000 */
[----:B------:R-:W-:-:S04]  /*4030*/  IADD3 R33, PT, PT, R37, -0x1, RZ ;  /* 0xffffffff25217810 */ /* 0x000fc80007ffe0ff */
[----:B------:R-:W-:-:S04]  /*4040*/  ISETP.GT.U32.AND P0, PT, R36, 0xfd, PT ;  /* 0x000000fd2400780c */ /* 0x000fc80003f04070 */
[----:B------:R-:W-:-:S13]  /*4050*/  ISETP.GT.U32.OR P0, PT, R33, 0xfd, P0 ;  /* 0x000000fd2100780c */ /* 0x000fda0000704470 */
[----:B------:R-:W-:Y:S01]  /*4060*/  @!P0 IMAD.MOV.U32 R32, RZ, RZ, RZ ;  /* 0x000000ffff208224 */ /* 0x000fe200078e00ff */
[----:B------:R-:W-:Y:S06]  /*4070*/  @!P0 BRA `(.L_x_53) ;  /* 0x00000000005c8947 */ /* 0x000fec0003800000 */
[----:B------:R-:W-:Y:S02]  /*4080*/  FSETP.GTU.FTZ.AND P0, PT, |R18|, +INF , PT ;  /* 0x7f8000001200780b */ /* 0x000fe40003f1c200 */
[----:B------:R-:W-:-:S04]  /*4090*/  FSETP.GTU.FTZ.AND P1, PT, |R35|, +INF , PT ;  /* 0x7f8000002300780b */ /* 0x000fc80003f3c200 */
[----:B------:R-:W-:-:S13]  /*40a0*/  PLOP3.LUT P0, PT, P0, P1, PT, 0xf8, 0x8f ;  /* 0x00000000008f781c */ /* 0x000fda0000703f70 */
[----:B------:R-:W-:Y:S05]  /*40b0*/  @P0 BRA `(.L_x_54) ;  /* 0x00000004004c0947 */ /* 0x000fea0003800000 */
[----:B------:R-:W-:-:S13]  /*40c0*/  LOP3.LUT P0, RZ, R35, 0x7fffffff, R18, 0xc8, !PT ;  /* 0x7fffffff23ff7812 */ /* 0x000fda000780c812 */
[----:B------:R-:W-:Y:S05]  /*40d0*/  @!P0 BRA `(.L_x_55) ;  /* 0x00000004003c8947 */ /* 0x000fea0003800000 */
[C---:B------:R-:W-:Y:S02]  /*40e0*/  FSETP.NEU.FTZ.AND P0, PT, |R18|.reuse, +INF , PT ;  /* 0x7f8000001200780b */ /* 0x040fe40003f1d200 */
[----:B------:R-:W-:Y:S02]  /*40f0*/  FSETP.NEU.FTZ.AND P3, PT, |R35|, +INF , PT ;  /* 0x7f8000002300780b */ /* 0x000fe40003f7d200 */
[----:B------:R-:W-:-:S11]  /*4100*/  FSETP.NEU.FTZ.AND P1, PT, |R18|, +INF , PT ;  /* 0x7f8000001200780b */ /* 0x000fd60003f3d200 */
[----:B------:R-:W-:Y:S05]  /*4110*/  @!P3 BRA !P0, `(.L_x_55) ;  /* 0x00000004002cb947 */ /* 0x000fea0004000000 */
[----:B------:R-:W-:-:S04]  /*4120*/  LOP3.LUT P0, RZ, R18, 0x7fffffff, RZ, 0xc0, !PT ;  /* 0x7fffffff12ff7812 */ /* 0x000fc8000780c0ff */
[----:B------:R-:W-:-:S13]  /*4130*/  PLOP3.LUT P0, PT, P3, P0, PT, 0x2f, 0xf2 ;  /* 0x0000000000f2781c */ /* 0x000fda0001f00577 */
[----:B------:R-:W-:Y:S05]  /*4140*/  @P0 BRA `(.L_x_56) ;  /* 0x0000000400180947 */ /* 0x000fea0003800000 */
[----:B------:R-:W-:-:S04]  /*4150*/  LOP3.LUT P0, RZ, R35, 0x7fffffff, RZ, 0xc0, !PT ;  /* 0x7fffffff23ff7812 */ /* 0x000fc8000780c0ff */
[----:B------:R-:W-:-:S13]  /*4160*/  PLOP3.LUT P0, PT, P1, P0, PT, 0x2f, 0xf2 ;  /* 0x0000000000f2781c */ /* 0x000fda0000f00577 */
[----:B------:R-:W-:Y:S05]  /*4170*/  @P0 BRA `(.L_x_57) ;  /* 0x0000000400000947 */ /* 0x000fea0003800000 */
[----:B------:R-:W-:Y:S02]  /*4180*/  ISETP.GE.AND P0, PT, R33, RZ, PT ;  /* 0x000000ff2100720c */ /* 0x000fe40003f06270 */
[----:B------:R-:W-:-:S11]  /*4190*/  ISETP.GE.AND P1, PT, R36, RZ, PT ;  /* 0x000000ff2400720c */ /* 0x000fd60003f26270 */
[----:B------:R-:W-:Y:S01]  /*41a0*/  @P0 MOV R32, RZ ;  /* 0x000000ff00200202 */ /* 0x000fe20000000f00 */
[----:B------:R-:W-:Y:S02]  /*41b0*/  @!P0 IMAD.MOV.U32 R32, RZ, RZ, -0x40 ;  /* 0xffffffc0ff208424 */ /* 0x000fe400078e00ff */
[----:B------:R-:W-:Y:S01]  /*41c0*/  @!P0 FFMA R18, R18, 1.84467440737095516160e+19, RZ ;  /* 0x5f80000012128823 */ /* 0x000fe200000000ff */
[----:B------:R-:W-:Y:S02]  /*41d0*/  @!P1 FFMA R35, R35, 1.84467440737095516160e+19, RZ ;  /* 0x5f80000023239823 */ /* 0x000fe400000000ff */
[----:B------:R-:W-:-:S07]  /*41e0*/  @!P1 IADD3 R32, PT, PT, R32, 0x40, RZ ;  /* 0x0000004020209810 */ /* 0x000fce0007ffe0ff */
.L_x_53:
[----:B------:R-:W-:Y:S01]  /*41f0*/  LEA R36, R23, 0xc0800000, 0x17 ;  /* 0xc080000017247811 */ /* 0x000fe200078eb8ff */
[----:B------:R-:W-:Y:S01]  /*4200*/  BSSY.RECONVERGENT B1, `(.L_x_58) ;  /* 0x0000036000017945 */ /* 0x000fe20003800200 */
[----:B------:R-:W-:-:S03]  /*4210*/  IADD3 R37, PT, PT, R37, -0x7f, RZ ;  /* 0xffffff8125257810 */ /* 0x000fc60007ffe0ff */
[----:B------:R-:W-:Y:S02]  /*4220*/  IMAD.IADD R38, R35, 0x1, -R36 ;  /* 0x0000000123267824 */ /* 0x000fe400078e0a24 */
[C---:B------:R-:W-:Y:S01]  /*4230*/  IMAD R18, R37.reuse, -0x800000, R18 ;  /* 0xff80000025127824 */ /* 0x040fe200078e0212 */
[----:B------:R-:W-:Y:S01]  /*4240*/  IADD3 R37, PT, PT, R37, 0x7f, -R23 ;  /* 0x0000007f25257810 */ /* 0x000fe20007ffe817 */
[----:B------:R-:W0:Y:S01]  /*4250*/  MUFU.RCP R33, R38 ;  /* 0x0000002600217308 */ /* 0x000e220000001000 */
[----:B------:R-:W-:-:S03]  /*4260*/  FADD.FTZ R35, -R38, -RZ ;  /* 0x800000ff26237221 */ /* 0x000fc60000010100 */
[----:B------:R-:W-:Y:S02]  /*4270*/  IMAD.IADD R37, R37, 0x1, R32 ;  /* 0x0000000125257824 */ /* 0x000fe400078e0220 */
[----:B0-----:R-:W-:-:S04]  /*4280*/  FFMA R36, R33, R35, 1 ;  /* 0x3f80000021247423 */ /* 0x001fc80000000023 */
[----:B------:R-:W-:-:S04]  /*4290*/  FFMA R33, R33, R36, R33 ;  /* 0x0000002421217223 */ /* 0x000fc80000000021 */
[----:B------:R-:W-:-:S04]  /*42a0*/  FFMA R36, R18, R33, RZ ;  /* 0x0000002112247223 */ /* 0x000fc800000000ff */
[----:B------:R-:W-:-:S04]  /*42b0*/  FFMA R39, R35, R36, R18 ;  /* 0x0000002423277223 */ /* 0x000fc80000000012 */
[----:B------:R-:W-:-:S04]  /*42c0*/  FFMA R36, R33, R39, R36 ;  /* 0x0000002721247223 */ /* 0x000fc80000000024 */
[----:B------:R-:W-:-:S04]  /*42d0*/  FFMA R35, R35, R36, R18 ;  /* 0x0000002423237223 */ /* 0x000fc80000000012 */
[----:B------:R-:W-:-:S05]  /*42e0*/  FFMA R18, R33, R35, R36 ;  /* 0x0000002321127223 */ /* 0x000fca0000000024 */
[----:B------:R-:W-:-:S04]  /*42f0*/  SHF.R.U32.HI R23, RZ, 0x17, R18 ;  /* 0x00000017ff177819 */ /* 0x000fc80000011612 */
[----:B------:R-:W-:-:S04]  /*4300*/  LOP3.LUT R23, R23, 0xff, RZ, 0xc0, !PT ;  /* 0x000000ff17177812 */ /* 0x000fc800078ec0ff */
[----:B------:R-:W-:-:S05]  /*4310*/  IADD3 R38, PT, PT, R23, R37, RZ ;  /* 0x0000002517267210 */ /* 0x000fca0007ffe0ff */
[----:B------:R-:W-:-:S05]  /*4320*/  VIADD R23, R38, 0xffffffff ;  /* 0xffffffff26177836 */ /* 0x000fca0000000000 */
[----:B------:R-:W-:-:S13]  /*4330*/  ISETP.GE.U32.AND P0, PT, R23, 0xfe, PT ;  /* 0x000000fe1700780c */ /* 0x000fda0003f06070 */
[----:B------:R-:W-:Y:S05]  /*4340*/  @!P0 BRA `(.L_x_59) ;  /* 0x0000000000808947 */ /* 0x000fea0003800000 */
[----:B------:R-:W-:-:S13]  /*4350*/  ISETP.GT.AND P0, PT, R38, 0xfe, PT ;  /* 0x000000fe2600780c */ /* 0x000fda0003f04270 */
[----:B------:R-:W-:Y:S05]  /*4360*/  @P0 BRA `(.L_x_60) ;  /* 0x00000000006c0947 */ /* 0x000fea0003800000 */
[----:B------:R-:W-:-:S13]  /*4370*/  ISETP.GE.AND P0, PT, R38, 0x1, PT ;  /* 0x000000012600780c */ /* 0x000fda0003f06270 */
[----:B------:R-:W-:Y:S05]  /*4380*/  @P0 BRA `(.L_x_61) ;  /* 0x0000000000740947 */ /* 0x000fea0003800000 */
[----:B------:R-:W-:Y:S02]  /*4390*/  ISETP.GE.AND P0, PT, R38, -0x18, PT ;  /* 0xffffffe82600780c */ /* 0x000fe40003f06270 */
[----:B------:R-:W-:-:S11]  /*43a0*/  LOP3.LUT R18, R18, 0x80000000, RZ, 0xc0, !PT ;  /* 0x8000000012127812 */ /* 0x000fd600078ec0ff */
[----:B------:R-:W-:Y:S05]  /*43b0*/  @!P0 BRA `(.L_x_61) ;  /* 0x0000000000688947 */ /* 0x000fea0003800000 */
[-CC-:B------:R-:W-:Y:S01]  /*43c0*/  FFMA.RZ R23, R33, R35.reuse, R36.reuse ;  /* 0x0000002321177223 */ /* 0x180fe2000000c024 */
[C---:B------:R-:W-:Y:S02]  /*43d0*/  ISETP.NE.AND P3, PT, R38.reuse, RZ, PT ;  /* 0x000000ff2600720c */ /* 0x040fe40003f65270 */
[C---:B------:R-:W-:Y:S02]  /*43e0*/  ISETP.NE.AND P1, PT, R38.reuse, RZ, PT ;  /* 0x000000ff2600720c */ /* 0x040fe40003f25270 */
[----:B------:R-:W-:Y:S01]  /*43f0*/  LOP3.LUT R32, R23, 0x7fffff, RZ, 0xc0, !PT ;  /* 0x007fffff17207812 */ /* 0x000fe200078ec0ff */
[CCC-:B------:R-:W-:Y:S01]  /*4400*/  FFMA.RP R23, R33.reuse, R35.reuse, R36.reuse ;  /* 0x0000002321177223 */ /* 0x1c0fe20000008024 */
[----:B------:R-:W-:Y:S01]  /*4410*/  FFMA.RM R36, R33, R35, R36 ;  /* 0x0000002321247223 */ /* 0x000fe20000004024 */
[----:B------:R-:W-:Y:S01]  /*4420*/  IADD3 R33, PT, PT, R38, 0x20, RZ ;  /* 0x0000002026217810 */ /* 0x000fe20007ffe0ff */
[----:B------:R-:W-:Y:S01]  /*4430*/  IMAD.MOV R35, RZ, RZ, -R38 ;  /* 0x000000ffff237224 */ /* 0x000fe200078e0a26 */
[----:B------:R-:W-:-:S02]  /*4440*/  LOP3.LUT R32, R32, 0x800000, RZ, 0xfc, !PT ;  /* 0x0080000020207812 */ /* 0x000fc400078efcff */
[----:B------:R-:W-:Y:S02]  /*4450*/  FSETP.NEU.FTZ.AND P0, PT, R23, R36, PT ;  /* 0x000000241700720b */ /* 0x000fe40003f1d000 */
[----:B------:R-:W-:Y:S02]  /*4460*/  SHF.L.U32 R33, R32, R33, RZ ;  /* 0x0000002120217219 */ /* 0x000fe400000006ff */
[----:B------:R-:W-:Y:S02]  /*4470*/  SEL R23, R35, RZ, P3 ;  /* 0x000000ff23177207 */ /* 0x000fe40001800000 */
[----:B------:R-:W-:Y:S02]  /*4480*/  ISETP.NE.AND P1, PT, R33, RZ, P1 ;  /* 0x000000ff2100720c */ /* 0x000fe40000f25270 */
[----:B------:R-:W-:Y:S02]  /*4490*/  SHF.R.U32.HI R23, RZ, R23, R32 ;  /* 0x00000017ff177219 */ /* 0x000fe40000011620 */
[----:B------:R-:W-:-:S02]  /*44a0*/  PLOP3.LUT P0, PT, P0, P1, PT, 0xf8, 0x8f ;  /* 0x00000000008f781c */ /* 0x000fc40000703f70 */
[----:B------:R-:W-:Y:S02]  /*44b0*/  SHF.R.U32.HI R33, RZ, 0x1, R23 ;  /* 0x00000001ff217819 */ /* 0x000fe40000011617 */
[----:B------:R-:W-:-:S04]  /*44c0*/  SEL R32, RZ, 0x1, !P0 ;  /* 0x00000001ff207807 */ /* 0x000fc80004000000 */
[----:B------:R-:W-:-:S04]  /*44d0*/  LOP3.LUT R32, R32, 0x1, R33, 0xf8, !PT ;  /* 0x0000000120207812 */ /* 0x000fc800078ef821 */
[----:B------:R-:W-:-:S04]  /*44e0*/  LOP3.LUT R32, R32, R23, RZ, 0xc0, !PT ;  /* 0x0000001720207212 */ /* 0x000fc800078ec0ff */
[----:B------:R-:W-:-:S04]  /*44f0*/  IADD3 R33, PT, PT, R33, R32, RZ ;  /* 0x0000002021217210 */ /* 0x000fc80007ffe0ff */
[----:B------:R-:W-:Y:S01]  /*4500*/  LOP3.LUT R18, R33, R18, RZ, 0xfc, !PT ;  /* 0x0000001221127212 */ /* 0x000fe200078efcff */
[----:B------:R-:W-:Y:S06]  /*4510*/  BRA `(.L_x_61) ;  /* 0x0000000000107947 */ /* 0x000fec0003800000 */
.L_x_60:
[----:B------:R-:W-:-:S04]  /*4520*/  LOP3.LUT R18, R18, 0x80000000, RZ, 0xc0, !PT ;  /* 0x8000000012127812 */ /* 0x000fc800078ec0ff */
[----:B------:R-:W-:Y:S01]  /*4530*/  LOP3.LUT R18, R18, 0x7f800000, RZ, 0xfc, !PT ;  /* 0x7f80000012127812 */ /* 0x000fe200078efcff */
[----:B------:R-:W-:Y:S06]  /*4540*/  BRA `(.L_x_61) ;  /* 0x0000000000047947 */ /* 0x000fec0003800000 */
.L_x_59:
[----:B------:R-:W-:-:S07]  /*4550*/  IMAD R18, R37, 0x800000, R18 ;  /* 0x0080000025127824 */ /* 0x000fce00078e0212 */
.L_x_61:
[----:B------:R-:W-:Y:S05]  /*4560*/  BSYNC.RECONVERGENT B1 ;  /* 0x0000000000017941 */ /* 0x000fea0003800200 */
.L_x_58:
[----:B------:R-:W-:Y:S05]  /*4570*/  BRA `(.L_x_62) ;  /* 0x0000000000207947 */ /* 0x000fea0003800000 */
.L_x_57:
[----:B------:R-:W-:-:S04]  /*4580*/  LOP3.LUT R18, R35, 0x80000000, R18, 0x48, !PT ;  /* 0x8000000023127812 */ /* 0x000fc800078e4812 */
[----:B------:R-:W-:Y:S01]  /*4590*/  LOP3.LUT R18, R18, 0x7f800000, RZ, 0xfc, !PT ;  /* 0x7f80000012127812 */ /* 0x000fe200078efcff */
[----:B------:R-:W-:Y:S06]  /*45a0*/  BRA `(.L_x_62) ;  /* 0x0000000000147947 */ /* 0x000fec0003800000 */
.L_x_56:
[----:B------:R-:W-:Y:S01]  /*45b0*/  LOP3.LUT R18, R35, 0x80000000, R18, 0x48, !PT ;  /* 0x8000000023127812 */ /* 0x000fe200078e4812 */
[----:B------:R-:W-:Y:S06]  /*45c0*/  BRA `(.L_x_62) ;  /* 0x00000000000c7947 */ /* 0x000fec0003800000 */
.L_x_55:
[----:B------:R-:W0:Y:S01]  /*45d0*/  MUFU.RSQ R18, -QNAN ;  /* 0xffc0000000127908 */ /* 0x000e220000001400 */
[----:B------:R-:W-:Y:S05]  /*45e0*/  BRA `(.L_x_62) ;  /* 0x0000000000047947 */ /* 0x000fea0003800000 */
.L_x_54:
[----:B------:R-:W-:-:S07]  /*45f0*/  FADD.FTZ R18, R18, R35 ;  /* 0x0000002312127221 */ /* 0x000fce0000010000 */
.L_x_62:
[----:B------:R-:W-:Y:S05]  /*4600*/  BSYNC.RECONVERGENT B0 ;  /* 0x0000000000007941 */ /* 0x000fea0003800200 */
.L_x_52:
[----:B------:R-:W-:-:S04]  /*4610*/  HFMA2 R23, -RZ, RZ, 0, 0 ;  /* 0x00000000ff177431 */ /* 0x000fc800000001ff */
[----:B0-----:R-:W-:Y:S05]  /*4620*/  RET.REL.NODEC R22 `(_ZN6gbkfit6gmodel8gmodel0114kernels_cuda_d14evaluate_modelEiiiiiffffffPf) ;  /* 0xffffffb816747950 */ /* 0x001fea0003c3ffff */
.L_x_63:
[----:B------:R-:W-:-:S00]  /*4630*/  BRA `(.L_x_63) ;  /* 0xfffffffc00fc7947 */ /* 0x000fc0000383ffff */
[----:B------:R-:W-:-:S00]  /*4640*/  NOP ;  /* 0x0000000000007918 */ /* 0x000fc00000000000 */
        /* <DEDUP_REMOVED lines=11> */
.L_x_66:


//--------------------- .nv.global.init           --------------------------
	.section	.nv.global.init,"aw",@progbits
	.align	4
.nv.global.init:
	.type		__cudart_i2opi_f,@object
	.size		__cudart_i2opi_f,(.L_5 - __cudart_i2opi_f)
__cudart_i2opi_f:
        /*0000*/ 	.byte	0x41, 0x90, 0x43, 0x3c, 0x99, 0x95, 0x62, 0xdb, 0xc0, 0xdd, 0x34, 0xf5, 0xd1, 0x57, 0x27, 0xfc
        /*0010*/ 	.byte	0x29, 0x15, 0x44, 0x4e, 0x6e, 0x83, 0xf9, 0xa2
.L_5:


//--------------------- .nv.shared.reserved.0     --------------------------
	.section	.nv.shared.reserved.0,"aw",@nobits
	.weak		__nv_reservedSMEM_offset_0_alias
	.size		__nv_reservedSMEM_offset_0_alias, 0, 64
	.other		__nv_reservedSMEM_offset_0_alias,@"STO_CUDA_RESERVED_SHARED STV_DEFAULT"
__nv_reservedSMEM_offset_0_alias:
	.zero		0
	.zero		64


//--------------------- .nv.constant0._ZN6gbkfit6gmodel8gmodel0114kernels_cuda_d14evaluate_modelEiiiiiffffffPf --------------------------
	.section	.nv.constant0._ZN6gbkfit6gmodel8gmodel0114kernels_cuda_d14evaluate_modelEiiiiiffffffPf,"a",@progbits
	.sectionflags	@""
	.align	4
.nv.constant0._ZN6gbkfit6gmodel8gmodel0114kernels_cuda_d14evaluate_modelEiiiiiffffffPf:
	.zero		952


//--------------------- SYMBOLS --------------------------

	.type		.nv.reservedSmem.offset0,@object
	.size		.nv.reservedSmem.offset0,0x4
